	.version 1.4
	.target sm_10, map_f64_to_f32
	// compiled with /misc/linux/rhel6/x86_64/local/pkg/cuda/5.0/cuda/open64/lib//be
	// nvopencc 4.1 built on 2012-09-21

	//-----------------------------------------------------------
	// Compiling /tmp/tmpxft_00005112_00000000-9_im2col.cpp3.i (/tmp/ccBI#.vn4bHB)
	//-----------------------------------------------------------

	//-----------------------------------------------------------
	// Options:
	//-----------------------------------------------------------
	//  Target:ptx, ISA:sm_10, Endian:little, Pointer Size:64
	//  -O3	(Optimization level)
	//  -g0	(Debug level)
	//  -m2	(Report advisories)
	//-----------------------------------------------------------

	.file	1	"<command-line>"
	.file	2	"/tmp/tmpxft_00005112_00000000-8_im2col.cudafe2.gpu"
	.file	3	"/usr/lib/gcc/x86_64-redhat-linux/4.4.7/include/stddef.h"
	.file	4	"/usr/local/pkg/cuda/5.0/cuda/bin/../include/crt/device_runtime.h"
	.file	5	"/usr/local/pkg/cuda/5.0/cuda/bin/../include/host_defines.h"
	.file	6	"/usr/local/pkg/cuda/5.0/cuda/bin/../include/builtin_types.h"
	.file	7	"/usr/local/pkg/cuda/5.0/cuda/bin/../include/device_types.h"
	.file	8	"/usr/local/pkg/cuda/5.0/cuda/bin/../include/driver_types.h"
	.file	9	"/usr/local/pkg/cuda/5.0/cuda/bin/../include/surface_types.h"
	.file	10	"/usr/local/pkg/cuda/5.0/cuda/bin/../include/texture_types.h"
	.file	11	"/usr/local/pkg/cuda/5.0/cuda/bin/../include/vector_types.h"
	.file	12	"/usr/local/pkg/cuda/5.0/cuda/bin/../include/device_launch_parameters.h"
	.file	13	"/usr/local/pkg/cuda/5.0/cuda/bin/../include/crt/storage_class.h"
	.file	14	"im2col.cu"
	.file	15	"/usr/local/pkg/cuda/5.0/cuda/bin/../include/common_functions.h"
	.file	16	"/usr/local/pkg/cuda/5.0/cuda/bin/../include/math_functions.h"
	.file	17	"/usr/local/pkg/cuda/5.0/cuda/bin/../include/math_constants.h"
	.file	18	"/usr/local/pkg/cuda/5.0/cuda/bin/../include/device_functions.h"
	.file	19	"/usr/local/pkg/cuda/5.0/cuda/bin/../include/sm_11_atomic_functions.h"
	.file	20	"/usr/local/pkg/cuda/5.0/cuda/bin/../include/sm_12_atomic_functions.h"
	.file	21	"/usr/local/pkg/cuda/5.0/cuda/bin/../include/sm_13_double_functions.h"
	.file	22	"/usr/local/pkg/cuda/5.0/cuda/bin/../include/sm_20_atomic_functions.h"
	.file	23	"/usr/local/pkg/cuda/5.0/cuda/bin/../include/sm_35_atomic_functions.h"
	.file	24	"/usr/local/pkg/cuda/5.0/cuda/bin/../include/sm_20_intrinsics.h"
	.file	25	"/usr/local/pkg/cuda/5.0/cuda/bin/../include/sm_30_intrinsics.h"
	.file	26	"/usr/local/pkg/cuda/5.0/cuda/bin/../include/sm_35_intrinsics.h"
	.file	27	"/usr/local/pkg/cuda/5.0/cuda/bin/../include/surface_functions.h"
	.file	28	"/usr/local/pkg/cuda/5.0/cuda/bin/../include/texture_fetch_functions.h"
	.file	29	"/usr/local/pkg/cuda/5.0/cuda/bin/../include/texture_indirect_functions.h"
	.file	30	"/usr/local/pkg/cuda/5.0/cuda/bin/../include/surface_indirect_functions.h"
	.file	31	"/usr/local/pkg/cuda/5.0/cuda/bin/../include/math_functions_dbl_ptx1.h"


	.entry _Z8im2col_dPKdPdiiiiii (
		.param .u64 __cudaparm__Z8im2col_dPKdPdiiiiii_im,
		.param .u64 __cudaparm__Z8im2col_dPKdPdiiiiii_patches,
		.param .s32 __cudaparm__Z8im2col_dPKdPdiiiiii_im_ni,
		.param .s32 __cudaparm__Z8im2col_dPKdPdiiiiii_im_nj,
		.param .s32 __cudaparm__Z8im2col_dPKdPdiiiiii_nimgs,
		.param .s32 __cudaparm__Z8im2col_dPKdPdiiiiii_p_ni,
		.param .s32 __cudaparm__Z8im2col_dPKdPdiiiiii_p_nj,
		.param .s32 __cudaparm__Z8im2col_dPKdPdiiiiii_npatches)
	{
	.reg .u16 %rh<5>;
	.reg .u32 %r<38>;
	.reg .u64 %rd<10>;
	.reg .f64 %fd<3>;
	.reg .pred %p<8>;
	.loc	14	69	0
$LDWbegin__Z8im2col_dPKdPdiiiiii:
	.loc	14	10	0
	mov.u16 	%rh1, %ntid.x;
	mov.u16 	%rh2, %ctaid.x;
	mul.wide.u16 	%r1, %rh2, %rh1;
	cvt.u32.u16 	%r2, %tid.x;
	add.u32 	%r3, %r2, %r1;
	mov.s32 	%r4, %r3;
	ld.param.s32 	%r5, [__cudaparm__Z8im2col_dPKdPdiiiiii_npatches];
	setp.le.s32 	%p1, %r5, %r3;
	@%p1 bra 	$Lt_0_3330;
	ld.param.s32 	%r6, [__cudaparm__Z8im2col_dPKdPdiiiiii_p_nj];
	mov.s32 	%r7, 0;
	setp.gt.s32 	%p2, %r6, %r7;
	mov.u16 	%rh3, %nctaid.x;
	mul.wide.u16 	%r8, %rh3, %rh1;
$Lt_0_3842:
 //<loop> Loop body line 10, nesting depth: 1, estimated iterations: unknown
	@!%p2 bra 	$Lt_0_4098;
	ld.param.s32 	%r9, [__cudaparm__Z8im2col_dPKdPdiiiiii_p_ni];
	ld.param.s32 	%r10, [__cudaparm__Z8im2col_dPKdPdiiiiii_im_ni];
	sub.s32 	%r11, %r10, %r9;
	add.s32 	%r12, %r11, 1;
	rem.s32 	%r13, %r4, %r12;
	ld.param.s32 	%r14, [__cudaparm__Z8im2col_dPKdPdiiiiii_nimgs];
	ld.param.s32 	%r5, [__cudaparm__Z8im2col_dPKdPdiiiiii_npatches];
	div.s32 	%r15, %r5, %r14;
	div.s32 	%r16, %r4, %r15;
	div.s32 	%r17, %r4, %r12;
	ld.param.s32 	%r6, [__cudaparm__Z8im2col_dPKdPdiiiiii_p_nj];
	mov.s32 	%r18, %r6;
	mov.s32 	%r19, 0;
	setp.gt.s32 	%p3, %r9, %r19;
	mov.s32 	%r20, 0;
	mov.s32 	%r21, %r18;
$Lt_0_4610:
 //<loop> Loop body line 10, nesting depth: 2, estimated iterations: unknown
	@!%p3 bra 	$Lt_0_4866;
	ld.param.s32 	%r9, [__cudaparm__Z8im2col_dPKdPdiiiiii_p_ni];
	mov.s32 	%r22, %r9;
	ld.param.s32 	%r23, [__cudaparm__Z8im2col_dPKdPdiiiiii_im_nj];
	ld.param.s32 	%r10, [__cudaparm__Z8im2col_dPKdPdiiiiii_im_ni];
	mul.lo.s32 	%r24, %r23, %r10;
	ld.param.s32 	%r6, [__cudaparm__Z8im2col_dPKdPdiiiiii_p_nj];
	mul.lo.s32 	%r25, %r9, %r6;
	mul.lo.s32 	%r26, %r24, %r16;
	add.s32 	%r27, %r13, %r9;
	add.s32 	%r28, %r17, %r20;
	mul.lo.s32 	%r29, %r28, %r10;
	add.s32 	%r30, %r26, %r29;
	add.s32 	%r31, %r30, %r13;
	add.s32 	%r32, %r27, %r30;
	ld.param.u64 	%rd1, [__cudaparm__Z8im2col_dPKdPdiiiiii_patches];
	mul.lo.s32 	%r33, %r25, %r4;
	mul.lo.s32 	%r34, %r9, %r20;
	add.s32 	%r35, %r33, %r34;
	cvt.s64.s32 	%rd2, %r35;
	mul.wide.s32 	%rd3, %r35, 8;
	add.u64 	%rd4, %rd1, %rd3;
	ld.param.u64 	%rd5, [__cudaparm__Z8im2col_dPKdPdiiiiii_im];
	cvt.s64.s32 	%rd6, %r31;
	mul.wide.s32 	%rd7, %r31, 8;
	add.u64 	%rd8, %rd5, %rd7;
	mov.s32 	%r36, %r22;
$Lt_0_5378:
 //<loop> Loop body line 10, nesting depth: 3, estimated iterations: unknown
	.loc	14	19	0
	ld.global.f64 	%fd1, [%rd8+0];
	st.global.f64 	[%rd4+0], %fd1;
	add.u64 	%rd4, %rd4, 8;
	add.s32 	%r31, %r31, 1;
	add.u64 	%rd8, %rd8, 8;
	setp.ne.s32 	%p4, %r31, %r32;
	@%p4 bra 	$Lt_0_5378;
$Lt_0_4866:
	add.s32 	%r20, %r20, 1;
	.loc	14	10	0
	ld.param.s32 	%r6, [__cudaparm__Z8im2col_dPKdPdiiiiii_p_nj];
	.loc	14	19	0
	setp.ne.s32 	%p5, %r20, %r6;
	@%p5 bra 	$Lt_0_4610;
$Lt_0_4098:
	add.s32 	%r4, %r4, %r8;
	.loc	14	10	0
	ld.param.s32 	%r5, [__cudaparm__Z8im2col_dPKdPdiiiiii_npatches];
	.loc	14	19	0
	setp.lt.s32 	%p6, %r4, %r5;
	@%p6 bra 	$Lt_0_3842;
$Lt_0_3330:
	.loc	14	74	0
	exit;
$LDWend__Z8im2col_dPKdPdiiiiii:
	} // _Z8im2col_dPKdPdiiiiii

	.entry _Z9scol2im_dPdPKdiiiiii (
		.param .u64 __cudaparm__Z9scol2im_dPdPKdiiiiii_im,
		.param .u64 __cudaparm__Z9scol2im_dPdPKdiiiiii_patches,
		.param .s32 __cudaparm__Z9scol2im_dPdPKdiiiiii_im_ni,
		.param .s32 __cudaparm__Z9scol2im_dPdPKdiiiiii_im_nj,
		.param .s32 __cudaparm__Z9scol2im_dPdPKdiiiiii_nimgs,
		.param .s32 __cudaparm__Z9scol2im_dPdPKdiiiiii_p_ni,
		.param .s32 __cudaparm__Z9scol2im_dPdPKdiiiiii_p_nj,
		.param .s32 __cudaparm__Z9scol2im_dPdPKdiiiiii_npatches)
	{
	.reg .u16 %rh<5>;
	.reg .u32 %r<59>;
	.reg .u64 %rd<10>;
	.reg .f64 %fd<4>;
	.reg .pred %p<11>;
	.loc	14	78	0
$LDWbegin__Z9scol2im_dPdPKdiiiiii:
	.loc	14	39	0
	mov.u16 	%rh1, %ntid.x;
	mov.u16 	%rh2, %ctaid.x;
	mul.wide.u16 	%r1, %rh2, %rh1;
	cvt.u32.u16 	%r2, %tid.x;
	add.u32 	%r3, %r2, %r1;
	mov.s32 	%r4, %r3;
	ld.param.s32 	%r5, [__cudaparm__Z9scol2im_dPdPKdiiiiii_nimgs];
	ld.param.s32 	%r6, [__cudaparm__Z9scol2im_dPdPKdiiiiii_im_nj];
	mul.lo.s32 	%r7, %r5, %r6;
	ld.param.s32 	%r8, [__cudaparm__Z9scol2im_dPdPKdiiiiii_im_ni];
	mul.lo.s32 	%r9, %r7, %r8;
	setp.le.s32 	%p1, %r9, %r3;
	@%p1 bra 	$Lt_1_4610;
	ld.param.s32 	%r10, [__cudaparm__Z9scol2im_dPdPKdiiiiii_p_ni];
	ld.param.s32 	%r8, [__cudaparm__Z9scol2im_dPdPKdiiiiii_im_ni];
	sub.s32 	%r11, %r8, %r10;
	add.s32 	%r12, %r11, 1;
	ld.param.s32 	%r13, [__cudaparm__Z9scol2im_dPdPKdiiiiii_p_nj];
	ld.param.s32 	%r6, [__cudaparm__Z9scol2im_dPdPKdiiiiii_im_nj];
	sub.s32 	%r14, %r6, %r13;
	add.s32 	%r15, %r14, 1;
	ld.param.s32 	%r16, [__cudaparm__Z9scol2im_dPdPKdiiiiii_npatches];
	ld.param.s32 	%r5, [__cudaparm__Z9scol2im_dPdPKdiiiiii_nimgs];
	div.s32 	%r17, %r16, %r5;
	mov.s32 	%r18, 0;
	setp.gt.s32 	%p2, %r13, %r18;
	mul.lo.s32 	%r19, %r8, %r6;
	mov.u16 	%rh3, %nctaid.x;
	mul.wide.u16 	%r20, %rh3, %rh1;
	ld.param.u64 	%rd1, [__cudaparm__Z9scol2im_dPdPKdiiiiii_im];
$Lt_1_5122:
 //<loop> Loop body line 39, nesting depth: 1, estimated iterations: unknown
	ld.param.s32 	%r8, [__cudaparm__Z9scol2im_dPdPKdiiiiii_im_ni];
	div.s32 	%r21, %r4, %r8;
	rem.s32 	%r22, %r4, %r8;
	div.s32 	%r23, %r4, %r19;
	@!%p2 bra 	$Lt_1_7938;
	ld.param.s32 	%r13, [__cudaparm__Z9scol2im_dPdPKdiiiiii_p_nj];
	mov.s32 	%r24, %r13;
	mov.s32 	%r25, 0;
	ld.param.s32 	%r10, [__cudaparm__Z9scol2im_dPdPKdiiiiii_p_ni];
	setp.gt.s32 	%p3, %r10, %r25;
	mov.s32 	%r26, 0;
	mov.f64 	%fd1, 0d0000000000000000;	// 0
	mov.s32 	%r27, %r24;
$Lt_1_5890:
 //<loop> Loop body line 39, nesting depth: 2, estimated iterations: unknown
	@!%p3 bra 	$Lt_1_6146;
	ld.param.s32 	%r10, [__cudaparm__Z9scol2im_dPdPKdiiiiii_p_ni];
	mov.s32 	%r28, %r10;
	sub.s32 	%r29, %r21, %r26;
	setp.le.s32 	%p4, %r15, %r29;
	mov.s32 	%r30, 0;
	setp.lt.s32 	%p5, %r29, %r30;
	selp.s32 	%r31, 1, 0, %p4;
	selp.s32 	%r32, 1, 0, %p5;
	mov.s32 	%r33, 0;
	mov.s32 	%r34, %r28;
$Lt_1_6658:
 //<loop> Loop body line 39, nesting depth: 3, estimated iterations: unknown
	.loc	14	54	0
	sub.s32 	%r35, %r22, %r33;
	set.le.u32.s32 	%r36, %r12, %r35;
	neg.s32 	%r37, %r36;
	or.b32 	%r38, %r31, %r37;
	mov.s32 	%r39, 0;
	set.lt.u32.s32 	%r40, %r35, %r39;
	neg.s32 	%r41, %r40;
	or.b32 	%r42, %r32, %r41;
	or.b32 	%r43, %r38, %r42;
	mov.u32 	%r44, 0;
	setp.ne.s32 	%p6, %r43, %r44;
	@%p6 bra 	$Lt_1_258;
	.loc	14	57	0
	ld.param.u64 	%rd2, [__cudaparm__Z9scol2im_dPdPKdiiiiii_patches];
	.loc	14	39	0
	ld.param.s32 	%r10, [__cudaparm__Z9scol2im_dPdPKdiiiiii_p_ni];
	.loc	14	57	0
	mul.lo.s32 	%r45, %r26, %r10;
	mul.lo.s32 	%r46, %r17, %r23;
	mul.lo.s32 	%r47, %r12, %r29;
	add.s32 	%r48, %r46, %r47;
	add.s32 	%r49, %r35, %r48;
	.loc	14	39	0
	ld.param.s32 	%r13, [__cudaparm__Z9scol2im_dPdPKdiiiiii_p_nj];
	.loc	14	57	0
	mul.lo.s32 	%r50, %r13, %r10;
	mul.lo.s32 	%r51, %r49, %r50;
	add.s32 	%r52, %r45, %r51;
	add.s32 	%r53, %r33, %r52;
	cvt.s64.s32 	%rd3, %r53;
	mul.wide.s32 	%rd4, %r53, 8;
	add.u64 	%rd5, %rd2, %rd4;
	ld.global.f64 	%fd2, [%rd5+0];
	add.f64 	%fd1, %fd2, %fd1;
$Lt_1_258:
	.loc	14	59	0
	add.s32 	%r33, %r33, 1;
	.loc	14	39	0
	ld.param.s32 	%r10, [__cudaparm__Z9scol2im_dPdPKdiiiiii_p_ni];
	.loc	14	59	0
	setp.ne.s32 	%p7, %r33, %r10;
	@%p7 bra 	$Lt_1_6658;
$Lt_1_6146:
	add.s32 	%r26, %r26, 1;
	.loc	14	39	0
	ld.param.s32 	%r13, [__cudaparm__Z9scol2im_dPdPKdiiiiii_p_nj];
	.loc	14	59	0
	setp.ne.s32 	%p8, %r26, %r13;
	@%p8 bra 	$Lt_1_5890;
	bra.uni 	$Lt_1_5378;
$Lt_1_7938:
	mov.f64 	%fd1, 0d0000000000000000;	// 0
$Lt_1_5378:
	.loc	14	39	0
	ld.param.s32 	%r8, [__cudaparm__Z9scol2im_dPdPKdiiiiii_im_ni];
	.loc	14	62	0
	mul.lo.s32 	%r54, %r21, %r8;
	mul.lo.s32 	%r55, %r19, %r23;
	add.s32 	%r56, %r54, %r55;
	add.s32 	%r57, %r22, %r56;
	cvt.s64.s32 	%rd6, %r57;
	mul.wide.s32 	%rd7, %r57, 8;
	.loc	14	39	0
	ld.param.u64 	%rd1, [__cudaparm__Z9scol2im_dPdPKdiiiiii_im];
	.loc	14	62	0
	add.u64 	%rd8, %rd1, %rd7;
	st.global.f64 	[%rd8+0], %fd1;
	add.s32 	%r4, %r4, %r20;
	setp.gt.s32 	%p9, %r9, %r4;
	@%p9 bra 	$Lt_1_5122;
$Lt_1_4610:
	.loc	14	83	0
	exit;
$LDWend__Z9scol2im_dPdPKdiiiiii:
	} // _Z9scol2im_dPdPKdiiiiii

	.entry _Z8im2col_fPKfPfiiiiii (
		.param .u64 __cudaparm__Z8im2col_fPKfPfiiiiii_im,
		.param .u64 __cudaparm__Z8im2col_fPKfPfiiiiii_patches,
		.param .s32 __cudaparm__Z8im2col_fPKfPfiiiiii_im_ni,
		.param .s32 __cudaparm__Z8im2col_fPKfPfiiiiii_im_nj,
		.param .s32 __cudaparm__Z8im2col_fPKfPfiiiiii_nimgs,
		.param .s32 __cudaparm__Z8im2col_fPKfPfiiiiii_p_ni,
		.param .s32 __cudaparm__Z8im2col_fPKfPfiiiiii_p_nj,
		.param .s32 __cudaparm__Z8im2col_fPKfPfiiiiii_npatches)
	{
	.reg .u16 %rh<5>;
	.reg .u32 %r<38>;
	.reg .u64 %rd<10>;
	.reg .f32 %f<3>;
	.reg .pred %p<8>;
	.loc	14	87	0
$LDWbegin__Z8im2col_fPKfPfiiiiii:
	.loc	14	10	0
	mov.u16 	%rh1, %ntid.x;
	mov.u16 	%rh2, %ctaid.x;
	mul.wide.u16 	%r1, %rh2, %rh1;
	cvt.u32.u16 	%r2, %tid.x;
	add.u32 	%r3, %r2, %r1;
	mov.s32 	%r4, %r3;
	ld.param.s32 	%r5, [__cudaparm__Z8im2col_fPKfPfiiiiii_npatches];
	setp.le.s32 	%p1, %r5, %r3;
	@%p1 bra 	$Lt_2_3330;
	ld.param.s32 	%r6, [__cudaparm__Z8im2col_fPKfPfiiiiii_p_nj];
	mov.s32 	%r7, 0;
	setp.gt.s32 	%p2, %r6, %r7;
	mov.u16 	%rh3, %nctaid.x;
	mul.wide.u16 	%r8, %rh3, %rh1;
$Lt_2_3842:
 //<loop> Loop body line 10, nesting depth: 1, estimated iterations: unknown
	@!%p2 bra 	$Lt_2_4098;
	ld.param.s32 	%r9, [__cudaparm__Z8im2col_fPKfPfiiiiii_p_ni];
	ld.param.s32 	%r10, [__cudaparm__Z8im2col_fPKfPfiiiiii_im_ni];
	sub.s32 	%r11, %r10, %r9;
	add.s32 	%r12, %r11, 1;
	rem.s32 	%r13, %r4, %r12;
	ld.param.s32 	%r14, [__cudaparm__Z8im2col_fPKfPfiiiiii_nimgs];
	ld.param.s32 	%r5, [__cudaparm__Z8im2col_fPKfPfiiiiii_npatches];
	div.s32 	%r15, %r5, %r14;
	div.s32 	%r16, %r4, %r15;
	div.s32 	%r17, %r4, %r12;
	ld.param.s32 	%r6, [__cudaparm__Z8im2col_fPKfPfiiiiii_p_nj];
	mov.s32 	%r18, %r6;
	mov.s32 	%r19, 0;
	setp.gt.s32 	%p3, %r9, %r19;
	mov.s32 	%r20, 0;
	mov.s32 	%r21, %r18;
$Lt_2_4610:
 //<loop> Loop body line 10, nesting depth: 2, estimated iterations: unknown
	@!%p3 bra 	$Lt_2_4866;
	ld.param.s32 	%r9, [__cudaparm__Z8im2col_fPKfPfiiiiii_p_ni];
	mov.s32 	%r22, %r9;
	ld.param.s32 	%r23, [__cudaparm__Z8im2col_fPKfPfiiiiii_im_nj];
	ld.param.s32 	%r10, [__cudaparm__Z8im2col_fPKfPfiiiiii_im_ni];
	mul.lo.s32 	%r24, %r23, %r10;
	ld.param.s32 	%r6, [__cudaparm__Z8im2col_fPKfPfiiiiii_p_nj];
	mul.lo.s32 	%r25, %r9, %r6;
	mul.lo.s32 	%r26, %r24, %r16;
	add.s32 	%r27, %r13, %r9;
	add.s32 	%r28, %r17, %r20;
	mul.lo.s32 	%r29, %r28, %r10;
	add.s32 	%r30, %r26, %r29;
	add.s32 	%r31, %r30, %r13;
	add.s32 	%r32, %r27, %r30;
	ld.param.u64 	%rd1, [__cudaparm__Z8im2col_fPKfPfiiiiii_patches];
	mul.lo.s32 	%r33, %r25, %r4;
	mul.lo.s32 	%r34, %r9, %r20;
	add.s32 	%r35, %r33, %r34;
	cvt.s64.s32 	%rd2, %r35;
	mul.wide.s32 	%rd3, %r35, 4;
	add.u64 	%rd4, %rd1, %rd3;
	ld.param.u64 	%rd5, [__cudaparm__Z8im2col_fPKfPfiiiiii_im];
	cvt.s64.s32 	%rd6, %r31;
	mul.wide.s32 	%rd7, %r31, 4;
	add.u64 	%rd8, %rd5, %rd7;
	mov.s32 	%r36, %r22;
$Lt_2_5378:
 //<loop> Loop body line 10, nesting depth: 3, estimated iterations: unknown
	.loc	14	19	0
	ld.global.f32 	%f1, [%rd8+0];
	st.global.f32 	[%rd4+0], %f1;
	add.u64 	%rd4, %rd4, 4;
	add.s32 	%r31, %r31, 1;
	add.u64 	%rd8, %rd8, 4;
	setp.ne.s32 	%p4, %r31, %r32;
	@%p4 bra 	$Lt_2_5378;
$Lt_2_4866:
	add.s32 	%r20, %r20, 1;
	.loc	14	10	0
	ld.param.s32 	%r6, [__cudaparm__Z8im2col_fPKfPfiiiiii_p_nj];
	.loc	14	19	0
	setp.ne.s32 	%p5, %r20, %r6;
	@%p5 bra 	$Lt_2_4610;
$Lt_2_4098:
	add.s32 	%r4, %r4, %r8;
	.loc	14	10	0
	ld.param.s32 	%r5, [__cudaparm__Z8im2col_fPKfPfiiiiii_npatches];
	.loc	14	19	0
	setp.lt.s32 	%p6, %r4, %r5;
	@%p6 bra 	$Lt_2_3842;
$Lt_2_3330:
	.loc	14	92	0
	exit;
$LDWend__Z8im2col_fPKfPfiiiiii:
	} // _Z8im2col_fPKfPfiiiiii

	.entry _Z9scol2im_fPfPKfiiiiii (
		.param .u64 __cudaparm__Z9scol2im_fPfPKfiiiiii_im,
		.param .u64 __cudaparm__Z9scol2im_fPfPKfiiiiii_patches,
		.param .s32 __cudaparm__Z9scol2im_fPfPKfiiiiii_im_ni,
		.param .s32 __cudaparm__Z9scol2im_fPfPKfiiiiii_im_nj,
		.param .s32 __cudaparm__Z9scol2im_fPfPKfiiiiii_nimgs,
		.param .s32 __cudaparm__Z9scol2im_fPfPKfiiiiii_p_ni,
		.param .s32 __cudaparm__Z9scol2im_fPfPKfiiiiii_p_nj,
		.param .s32 __cudaparm__Z9scol2im_fPfPKfiiiiii_npatches)
	{
	.reg .u16 %rh<5>;
	.reg .u32 %r<59>;
	.reg .u64 %rd<10>;
	.reg .f32 %f<4>;
	.reg .pred %p<11>;
	.loc	14	96	0
$LDWbegin__Z9scol2im_fPfPKfiiiiii:
	.loc	14	39	0
	mov.u16 	%rh1, %ntid.x;
	mov.u16 	%rh2, %ctaid.x;
	mul.wide.u16 	%r1, %rh2, %rh1;
	cvt.u32.u16 	%r2, %tid.x;
	add.u32 	%r3, %r2, %r1;
	mov.s32 	%r4, %r3;
	ld.param.s32 	%r5, [__cudaparm__Z9scol2im_fPfPKfiiiiii_nimgs];
	ld.param.s32 	%r6, [__cudaparm__Z9scol2im_fPfPKfiiiiii_im_nj];
	mul.lo.s32 	%r7, %r5, %r6;
	ld.param.s32 	%r8, [__cudaparm__Z9scol2im_fPfPKfiiiiii_im_ni];
	mul.lo.s32 	%r9, %r7, %r8;
	setp.le.s32 	%p1, %r9, %r3;
	@%p1 bra 	$Lt_3_4610;
	ld.param.s32 	%r10, [__cudaparm__Z9scol2im_fPfPKfiiiiii_p_ni];
	ld.param.s32 	%r8, [__cudaparm__Z9scol2im_fPfPKfiiiiii_im_ni];
	sub.s32 	%r11, %r8, %r10;
	add.s32 	%r12, %r11, 1;
	ld.param.s32 	%r13, [__cudaparm__Z9scol2im_fPfPKfiiiiii_p_nj];
	ld.param.s32 	%r6, [__cudaparm__Z9scol2im_fPfPKfiiiiii_im_nj];
	sub.s32 	%r14, %r6, %r13;
	add.s32 	%r15, %r14, 1;
	ld.param.s32 	%r16, [__cudaparm__Z9scol2im_fPfPKfiiiiii_npatches];
	ld.param.s32 	%r5, [__cudaparm__Z9scol2im_fPfPKfiiiiii_nimgs];
	div.s32 	%r17, %r16, %r5;
	mov.s32 	%r18, 0;
	setp.gt.s32 	%p2, %r13, %r18;
	mul.lo.s32 	%r19, %r8, %r6;
	mov.u16 	%rh3, %nctaid.x;
	mul.wide.u16 	%r20, %rh3, %rh1;
	ld.param.u64 	%rd1, [__cudaparm__Z9scol2im_fPfPKfiiiiii_im];
$Lt_3_5122:
 //<loop> Loop body line 39, nesting depth: 1, estimated iterations: unknown
	ld.param.s32 	%r8, [__cudaparm__Z9scol2im_fPfPKfiiiiii_im_ni];
	div.s32 	%r21, %r4, %r8;
	rem.s32 	%r22, %r4, %r8;
	div.s32 	%r23, %r4, %r19;
	@!%p2 bra 	$Lt_3_7938;
	ld.param.s32 	%r13, [__cudaparm__Z9scol2im_fPfPKfiiiiii_p_nj];
	mov.s32 	%r24, %r13;
	mov.s32 	%r25, 0;
	ld.param.s32 	%r10, [__cudaparm__Z9scol2im_fPfPKfiiiiii_p_ni];
	setp.gt.s32 	%p3, %r10, %r25;
	mov.s32 	%r26, 0;
	mov.f32 	%f1, 0f00000000;     	// 0
	mov.s32 	%r27, %r24;
$Lt_3_5890:
 //<loop> Loop body line 39, nesting depth: 2, estimated iterations: unknown
	@!%p3 bra 	$Lt_3_6146;
	ld.param.s32 	%r10, [__cudaparm__Z9scol2im_fPfPKfiiiiii_p_ni];
	mov.s32 	%r28, %r10;
	sub.s32 	%r29, %r21, %r26;
	setp.le.s32 	%p4, %r15, %r29;
	mov.s32 	%r30, 0;
	setp.lt.s32 	%p5, %r29, %r30;
	selp.s32 	%r31, 1, 0, %p4;
	selp.s32 	%r32, 1, 0, %p5;
	mov.s32 	%r33, 0;
	mov.s32 	%r34, %r28;
$Lt_3_6658:
 //<loop> Loop body line 39, nesting depth: 3, estimated iterations: unknown
	.loc	14	54	0
	sub.s32 	%r35, %r22, %r33;
	set.le.u32.s32 	%r36, %r12, %r35;
	neg.s32 	%r37, %r36;
	or.b32 	%r38, %r31, %r37;
	mov.s32 	%r39, 0;
	set.lt.u32.s32 	%r40, %r35, %r39;
	neg.s32 	%r41, %r40;
	or.b32 	%r42, %r32, %r41;
	or.b32 	%r43, %r38, %r42;
	mov.u32 	%r44, 0;
	setp.ne.s32 	%p6, %r43, %r44;
	@%p6 bra 	$Lt_3_258;
	.loc	14	57	0
	ld.param.u64 	%rd2, [__cudaparm__Z9scol2im_fPfPKfiiiiii_patches];
	.loc	14	39	0
	ld.param.s32 	%r10, [__cudaparm__Z9scol2im_fPfPKfiiiiii_p_ni];
	.loc	14	57	0
	mul.lo.s32 	%r45, %r26, %r10;
	mul.lo.s32 	%r46, %r17, %r23;
	mul.lo.s32 	%r47, %r12, %r29;
	add.s32 	%r48, %r46, %r47;
	add.s32 	%r49, %r35, %r48;
	.loc	14	39	0
	ld.param.s32 	%r13, [__cudaparm__Z9scol2im_fPfPKfiiiiii_p_nj];
	.loc	14	57	0
	mul.lo.s32 	%r50, %r13, %r10;
	mul.lo.s32 	%r51, %r49, %r50;
	add.s32 	%r52, %r45, %r51;
	add.s32 	%r53, %r33, %r52;
	cvt.s64.s32 	%rd3, %r53;
	mul.wide.s32 	%rd4, %r53, 4;
	add.u64 	%rd5, %rd2, %rd4;
	ld.global.f32 	%f2, [%rd5+0];
	add.f32 	%f1, %f2, %f1;
$Lt_3_258:
	.loc	14	59	0
	add.s32 	%r33, %r33, 1;
	.loc	14	39	0
	ld.param.s32 	%r10, [__cudaparm__Z9scol2im_fPfPKfiiiiii_p_ni];
	.loc	14	59	0
	setp.ne.s32 	%p7, %r33, %r10;
	@%p7 bra 	$Lt_3_6658;
$Lt_3_6146:
	add.s32 	%r26, %r26, 1;
	.loc	14	39	0
	ld.param.s32 	%r13, [__cudaparm__Z9scol2im_fPfPKfiiiiii_p_nj];
	.loc	14	59	0
	setp.ne.s32 	%p8, %r26, %r13;
	@%p8 bra 	$Lt_3_5890;
	bra.uni 	$Lt_3_5378;
$Lt_3_7938:
	mov.f32 	%f1, 0f00000000;     	// 0
$Lt_3_5378:
	.loc	14	39	0
	ld.param.s32 	%r8, [__cudaparm__Z9scol2im_fPfPKfiiiiii_im_ni];
	.loc	14	62	0
	mul.lo.s32 	%r54, %r21, %r8;
	mul.lo.s32 	%r55, %r19, %r23;
	add.s32 	%r56, %r54, %r55;
	add.s32 	%r57, %r22, %r56;
	cvt.s64.s32 	%rd6, %r57;
	mul.wide.s32 	%rd7, %r57, 4;
	.loc	14	39	0
	ld.param.u64 	%rd1, [__cudaparm__Z9scol2im_fPfPKfiiiiii_im];
	.loc	14	62	0
	add.u64 	%rd8, %rd1, %rd7;
	st.global.f32 	[%rd8+0], %f1;
	add.s32 	%r4, %r4, %r20;
	setp.gt.s32 	%p9, %r9, %r4;
	@%p9 bra 	$Lt_3_5122;
$Lt_3_4610:
	.loc	14	101	0
	exit;
$LDWend__Z9scol2im_fPfPKfiiiiii:
	} // _Z9scol2im_fPfPKfiiiiii



// ===== COMPILED SASS (sm_100) =====

	.target	sm_100

	.elftype	@"ET_EXEC"


//--------------------- .note.nv.tkinfo           --------------------------
	.section	.note.nv.tkinfo,"",@"SHT_NOTE"
	.sectionflags	@"SHF_NOTE_NV_TKINFO"
	.tkinfo
        /*0018*/ 	.word	0x00000002
        /*0030*/ 	.string	""
        /*0030*/ 	.string	"ptxas"
        /*0030*/ 	.string	"Cuda compilation tools, release 13.0, V13.0.88"
        /*0030*/ 	.string	"Build cuda_13.0.r13.0/compiler.36424714_0"
        /*0030*/ 	.string	"-arch sm_100 "



//--------------------- .note.nv.cuinfo           --------------------------
	.section	.note.nv.cuinfo,"",@"SHT_NOTE"
	.sectionflags	@"SHF_NOTE_NV_CUINFO"
        /*0018*/ 	.short	0x0002
        /*001a*/ 	.short	0x000a
        /*001c*/ 	.short	0x0082
	.zero		2


//--------------------- .nv.info                  --------------------------
	.section	.nv.info,"",@"SHT_CUDA_INFO"
	.align	4


	//----- nvinfo : EIATTR_REGCOUNT
	.align		4
        /*0000*/ 	.byte	0x04, 0x2f
        /*0002*/ 	.short	(.L_1 - .L_0)
	.align		4
.L_0:
        /*0004*/ 	.word	index@(_Z8im2col_dPKdPdiiiiii)
        /*0008*/ 	.word	0x0000001b


	//----- nvinfo : EIATTR_FRAME_SIZE
	.align		4
.L_1:
        /*000c*/ 	.byte	0x04, 0x11
        /*000e*/ 	.short	(.L_3 - .L_2)
	.align		4
.L_2:
        /*0010*/ 	.word	index@(_Z8im2col_dPKdPdiiiiii)
        /*0014*/ 	.word	0x00000000


	//----- nvinfo : EIATTR_REGCOUNT
	.align		4
.L_3:
        /*0018*/ 	.byte	0x04, 0x2f
        /*001a*/ 	.short	(.L_5 - .L_4)
	.align		4
.L_4:
        /*001c*/ 	.word	index@(_Z9scol2im_dPdPKdiiiiii)
        /*0020*/ 	.word	0x00000020


	//----- nvinfo : EIATTR_FRAME_SIZE
	.align		4
.L_5:
        /*0024*/ 	.byte	0x04, 0x11
        /*0026*/ 	.short	(.L_7 - .L_6)
	.align		4
.L_6:
        /*0028*/ 	.word	index@(_Z9scol2im_dPdPKdiiiiii)
        /*002c*/ 	.word	0x00000000


	//----- nvinfo : EIATTR_REGCOUNT
	.align		4
.L_7:
        /*0030*/ 	.byte	0x04, 0x2f
        /*0032*/ 	.short	(.L_9 - .L_8)
	.align		4
.L_8:
        /*0034*/ 	.word	index@(_Z8im2col_fPKfPfiiiiii)
        /*0038*/ 	.word	0x0000001a


	//----- nvinfo : EIATTR_FRAME_SIZE
	.align		4
.L_9:
        /*003c*/ 	.byte	0x04, 0x11
        /*003e*/ 	.short	(.L_11 - .L_10)
	.align		4
.L_10:
        /*0040*/ 	.word	index@(_Z8im2col_fPKfPfiiiiii)
        /*0044*/ 	.word	0x00000000


	//----- nvinfo : EIATTR_REGCOUNT
	.align		4
.L_11:
        /*0048*/ 	.byte	0x04, 0x2f
        /*004a*/ 	.short	(.L_13 - .L_12)
	.align		4
.L_12:
        /*004c*/ 	.word	index@(_Z9scol2im_fPfPKfiiiiii)
        /*0050*/ 	.word	0x00000020


	//----- nvinfo : EIATTR_FRAME_SIZE
	.align		4
.L_13:
        /*0054*/ 	.byte	0x04, 0x11
        /*0056*/ 	.short	(.L_15 - .L_14)
	.align		4
.L_14:
        /*0058*/ 	.word	index@(_Z9scol2im_fPfPKfiiiiii)
        /*005c*/ 	.word	0x00000000


	//----- nvinfo : EIATTR_MIN_STACK_SIZE
	.align		4
.L_15:
        /*0060*/ 	.byte	0x04, 0x12
        /*0062*/ 	.short	(.L_17 - .L_16)
	.align		4
.L_16:
        /*0064*/ 	.word	index@(_Z9scol2im_fPfPKfiiiiii)
        /*0068*/ 	.word	0x00000000


	//----- nvinfo : EIATTR_MIN_STACK_SIZE
	.align		4
.L_17:
        /*006c*/ 	.byte	0x04, 0x12
        /*006e*/ 	.short	(.L_19 - .L_18)
	.align		4
.L_18:
        /*0070*/ 	.word	index@(_Z8im2col_fPKfPfiiiiii)
        /*0074*/ 	.word	0x00000000


	//----- nvinfo : EIATTR_MIN_STACK_SIZE
	.align		4
.L_19:
        /*0078*/ 	.byte	0x04, 0x12
        /*007a*/ 	.short	(.L_21 - .L_20)
	.align		4
.L_20:
        /*007c*/ 	.word	index@(_Z9scol2im_dPdPKdiiiiii)
        /*0080*/ 	.word	0x00000000


	//----- nvinfo : EIATTR_MIN_STACK_SIZE
	.align		4
.L_21:
        /*0084*/ 	.byte	0x04, 0x12
        /*0086*/ 	.short	(.L_23 - .L_22)
	.align		4
.L_22:
        /*0088*/ 	.word	index@(_Z8im2col_dPKdPdiiiiii)
        /*008c*/ 	.word	0x00000000
.L_23:


//--------------------- .nv.compat                --------------------------
	.section	.nv.compat,"",@"SHT_CUDA_COMPAT_INFO"
	.align	4
        /*0000*/ 	.byte	0x02, 0x09, 0x00, 0x00, 0x02, 0x02, 0x01, 0x00, 0x02, 0x05, 0x05, 0x00, 0x03, 0x07, 0x01, 0x01
        /*0010*/ 	.byte	0x02, 0x03, 0x00, 0x00, 0x02, 0x06, 0x01, 0x00, 0x04, 0x0b, 0x08, 0x00, 0x01, 0x00, 0x00, 0x00
        /*0020*/ 	.byte	0x00, 0x00, 0x00, 0x00


//--------------------- .nv.info._Z9scol2im_fPfPKfiiiiii --------------------------
	.section	.nv.info._Z9scol2im_fPfPKfiiiiii,"",@"SHT_CUDA_INFO"
	.sectionflags	@""
	.align	4


	//----- nvinfo : EIATTR_CUDA_API_VERSION
	.align		4
        /*0000*/ 	.byte	0x04, 0x37
        /*0002*/ 	.short	(.L_25 - .L_24)
.L_24:
        /*0004*/ 	.word	0x00000082


	//----- nvinfo : EIATTR_KPARAM_INFO
	.align		4
.L_25:
        /*0008*/ 	.byte	0x04, 0x17
        /*000a*/ 	.short	(.L_27 - .L_26)
.L_26:
        /*000c*/ 	.word	0x00000000
        /*0010*/ 	.short	0x0007
        /*0012*/ 	.short	0x0024
        /*0014*/ 	.byte	0x00, 0xf0, 0x11, 0x00


	//----- nvinfo : EIATTR_KPARAM_INFO
	.align		4
.L_27:
        /*0018*/ 	.byte	0x04, 0x17
        /*001a*/ 	.short	(.L_29 - .L_28)
.L_28:
        /*001c*/ 	.word	0x00000000
        /*0020*/ 	.short	0x0006
        /*0022*/ 	.short	0x0020
        /*0024*/ 	.byte	0x00, 0xf0, 0x11, 0x00


	//----- nvinfo : EIATTR_KPARAM_INFO
	.align		4
.L_29:
        /*0028*/ 	.byte	0x04, 0x17
        /*002a*/ 	.short	(.L_31 - .L_30)
.L_30:
        /*002c*/ 	.word	0x00000000
        /*0030*/ 	.short	0x0005
        /*0032*/ 	.short	0x001c
        /*0034*/ 	.byte	0x00, 0xf0, 0x11, 0x00


	//----- nvinfo : EIATTR_KPARAM_INFO
	.align		4
.L_31:
        /*0038*/ 	.byte	0x04, 0x17
        /*003a*/ 	.short	(.L_33 - .L_32)
.L_32:
        /*003c*/ 	.word	0x00000000
        /*0040*/ 	.short	0x0004
        /*0042*/ 	.short	0x0018
        /*0044*/ 	.byte	0x00, 0xf0, 0x11, 0x00


	//----- nvinfo : EIATTR_KPARAM_INFO
	.align		4
.L_33:
        /*0048*/ 	.byte	0x04, 0x17
        /*004a*/ 	.short	(.L_35 - .L_34)
.L_34:
        /*004c*/ 	.word	0x00000000
        /*0050*/ 	.short	0x0003
        /*0052*/ 	.short	0x0014
        /*0054*/ 	.byte	0x00, 0xf0, 0x11, 0x00


	//----- nvinfo : EIATTR_KPARAM_INFO
	.align		4
.L_35:
        /*0058*/ 	.byte	0x04, 0x17
        /*005a*/ 	.short	(.L_37 - .L_36)
.L_36:
        /*005c*/ 	.word	0x00000000
        /*0060*/ 	.short	0x0002
        /*0062*/ 	.short	0x0010
        /*0064*/ 	.byte	0x00, 0xf0, 0x11, 0x00


	//----- nvinfo : EIATTR_KPARAM_INFO
	.align		4
.L_37:
        /*0068*/ 	.byte	0x04, 0x17
        /*006a*/ 	.short	(.L_39 - .L_38)
.L_38:
        /*006c*/ 	.word	0x00000000
        /*0070*/ 	.short	0x0001
        /*0072*/ 	.short	0x0008
        /*0074*/ 	.byte	0x00, 0xf0, 0x21, 0x00


	//----- nvinfo : EIATTR_KPARAM_INFO
	.align		4
.L_39:
        /*0078*/ 	.byte	0x04, 0x17
        /*007a*/ 	.short	(.L_41 - .L_40)
.L_40:
        /*007c*/ 	.word	0x00000000
        /*0080*/ 	.short	0x0000
        /*0082*/ 	.short	0x0000
        /*0084*/ 	.byte	0x00, 0xf0, 0x21, 0x00


	//----- nvinfo : EIATTR_SPARSE_MMA_MASK
	.align		4
.L_41:
        /*0088*/ 	.byte	0x03, 0x50
        /*008a*/ 	.short	0x0000


	//----- nvinfo : EIATTR_MAXREG_COUNT
	.align		4
        /*008c*/ 	.byte	0x03, 0x1b
        /*008e*/ 	.short	0x00ff


	//----- nvinfo : EIATTR_MERCURY_ISA_VERSION
	.align		4
        /*0090*/ 	.byte	0x03, 0x5f
        /*0092*/ 	.short	0x0101


	//----- nvinfo : EIATTR_VRC_CTA_INIT_COUNT
	.align		4
        /*0094*/ 	.byte	0x02, 0x4a
	.zero		1
	.zero		1


	//----- nvinfo : EIATTR_EXIT_INSTR_OFFSETS
	.align		4
        /*0098*/ 	.byte	0x04, 0x1c
        /*009a*/ 	.short	(.L_43 - .L_42)


	//   ....[0]....
.L_42:
        /*009c*/ 	.word	0x000000d0


	//   ....[1]....
        /*00a0*/ 	.word	0x000013a0


	//----- nvinfo : EIATTR_CRS_STACK_SIZE
	.align		4
.L_43:
        /*00a4*/ 	.byte	0x04, 0x1e
        /*00a6*/ 	.short	(.L_45 - .L_44)
.L_44:
        /*00a8*/ 	.word	0x00000000


	//----- nvinfo : EIATTR_CBANK_PARAM_SIZE
	.align		4
.L_45:
        /*00ac*/ 	.byte	0x03, 0x19
        /*00ae*/ 	.short	0x0028


	//----- nvinfo : EIATTR_PARAM_CBANK
	.align		4
        /*00b0*/ 	.byte	0x04, 0x0a
        /*00b2*/ 	.short	(.L_47 - .L_46)
	.align		4
.L_46:
        /*00b4*/ 	.word	index@(.nv.constant0._Z9scol2im_fPfPKfiiiiii)
        /*00b8*/ 	.short	0x0380
        /*00ba*/ 	.short	0x0028


	//----- nvinfo : EIATTR_SW_WAR
	.align		4
.L_47:
        /*00bc*/ 	.byte	0x04, 0x36
        /*00be*/ 	.short	(.L_49 - .L_48)
.L_48:
        /*00c0*/ 	.word	0x00000008
.L_49:


//--------------------- .nv.info._Z8im2col_fPKfPfiiiiii --------------------------
	.section	.nv.info._Z8im2col_fPKfPfiiiiii,"",@"SHT_CUDA_INFO"
	.sectionflags	@""
	.align	4


	//----- nvinfo : EIATTR_CUDA_API_VERSION
	.align		4
        /*0000*/ 	.byte	0x04, 0x37
        /*0002*/ 	.short	(.L_51 - .L_50)
.L_50:
        /*0004*/ 	.word	0x00000082


	//----- nvinfo : EIATTR_KPARAM_INFO
	.align		4
.L_51:
        /*0008*/ 	.byte	0x04, 0x17
        /*000a*/ 	.short	(.L_53 - .L_52)
.L_52:
        /*000c*/ 	.word	0x00000000
        /*0010*/ 	.short	0x0007
        /*0012*/ 	.short	0x0024
        /*0014*/ 	.byte	0x00, 0xf0, 0x11, 0x00


	//----- nvinfo : EIATTR_KPARAM_INFO
	.align		4
.L_53:
        /*0018*/ 	.byte	0x04, 0x17
        /*001a*/ 	.short	(.L_55 - .L_54)
.L_54:
        /*001c*/ 	.word	0x00000000
        /*0020*/ 	.short	0x0006
        /*0022*/ 	.short	0x0020
        /*0024*/ 	.byte	0x00, 0xf0, 0x11, 0x00


	//----- nvinfo : EIATTR_KPARAM_INFO
	.align		4
.L_55:
        /*0028*/ 	.byte	0x04, 0x17
        /*002a*/ 	.short	(.L_57 - .L_56)
.L_56:
        /*002c*/ 	.word	0x00000000
        /*0030*/ 	.short	0x0005
        /*0032*/ 	.short	0x001c
        /*0034*/ 	.byte	0x00, 0xf0, 0x11, 0x00


	//----- nvinfo : EIATTR_KPARAM_INFO
	.align		4
.L_57:
        /*0038*/ 	.byte	0x04, 0x17
        /*003a*/ 	.short	(.L_59 - .L_58)
.L_58:
        /*003c*/ 	.word	0x00000000
        /*0040*/ 	.short	0x0004
        /*0042*/ 	.short	0x0018
        /*0044*/ 	.byte	0x00, 0xf0, 0x11, 0x00


	//----- nvinfo : EIATTR_KPARAM_INFO
	.align		4
.L_59:
        /*0048*/ 	.byte	0x04, 0x17
        /*004a*/ 	.short	(.L_61 - .L_60)
.L_60:
        /*004c*/ 	.word	0x00000000
        /*0050*/ 	.short	0x0003
        /*0052*/ 	.short	0x0014
        /*0054*/ 	.byte	0x00, 0xf0, 0x11, 0x00


	//----- nvinfo : EIATTR_KPARAM_INFO
	.align		4
.L_61:
        /*0058*/ 	.byte	0x04, 0x17
        /*005a*/ 	.short	(.L_63 - .L_62)
.L_62:
        /*005c*/ 	.word	0x00000000
        /*0060*/ 	.short	0x0002
        /*0062*/ 	.short	0x0010
        /*0064*/ 	.byte	0x00, 0xf0, 0x11, 0x00


	//----- nvinfo : EIATTR_KPARAM_INFO
	.align		4
.L_63:
        /*0068*/ 	.byte	0x04, 0x17
        /*006a*/ 	.short	(.L_65 - .L_64)
.L_64:
        /*006c*/ 	.word	0x00000000
        /*0070*/ 	.short	0x0001
        /*0072*/ 	.short	0x0008
        /*0074*/ 	.byte	0x00, 0xf0, 0x21, 0x00


	//----- nvinfo : EIATTR_KPARAM_INFO
	.align		4
.L_65:
        /*0078*/ 	.byte	0x04, 0x17
        /*007a*/ 	.short	(.L_67 - .L_66)
.L_66:
        /*007c*/ 	.word	0x00000000
        /*0080*/ 	.short	0x0000
        /*0082*/ 	.short	0x0000
        /*0084*/ 	.byte	0x00, 0xf0, 0x21, 0x00


	//----- nvinfo : EIATTR_SPARSE_MMA_MASK
	.align		4
.L_67:
        /*0088*/ 	.byte	0x03, 0x50
        /*008a*/ 	.short	0x0000


	//----- nvinfo : EIATTR_MAXREG_COUNT
	.align		4
        /*008c*/ 	.byte	0x03, 0x1b
        /*008e*/ 	.short	0x00ff


	//----- nvinfo : EIATTR_MERCURY_ISA_VERSION
	.align		4
        /*0090*/ 	.byte	0x03, 0x5f
        /*0092*/ 	.short	0x0101


	//----- nvinfo : EIATTR_VRC_CTA_INIT_COUNT
	.align		4
        /*0094*/ 	.byte	0x02, 0x4a
	.zero		1
	.zero		1


	//----- nvinfo : EIATTR_EXIT_INSTR_OFFSETS
	.align		4
        /*0098*/ 	.byte	0x04, 0x1c
        /*009a*/ 	.short	(.L_69 - .L_68)


	//   ....[0]....
.L_68:
        /*009c*/ 	.word	0x000000a0


	//   ....[1]....
        /*00a0*/ 	.word	0x00000c30


	//----- nvinfo : EIATTR_CRS_STACK_SIZE
	.align		4
.L_69:
        /*00a4*/ 	.byte	0x04, 0x1e
        /*00a6*/ 	.short	(.L_71 - .L_70)
.L_70:
        /*00a8*/ 	.word	0x00000000


	//----- nvinfo : EIATTR_CBANK_PARAM_SIZE
	.align		4
.L_71:
        /*00ac*/ 	.byte	0x03, 0x19
        /*00ae*/ 	.short	0x0028


	//----- nvinfo : EIATTR_PARAM_CBANK
	.align		4
        /*00b0*/ 	.byte	0x04, 0x0a
        /*00b2*/ 	.short	(.L_73 - .L_72)
	.align		4
.L_72:
        /*00b4*/ 	.word	index@(.nv.constant0._Z8im2col_fPKfPfiiiiii)
        /*00b8*/ 	.short	0x0380
        /*00ba*/ 	.short	0x0028


	//----- nvinfo : EIATTR_SW_WAR
	.align		4
.L_73:
        /*00bc*/ 	.byte	0x04, 0x36
        /*00be*/ 	.short	(.L_75 - .L_74)
.L_74:
        /*00c0*/ 	.word	0x00000008
.L_75:


//--------------------- .nv.info._Z9scol2im_dPdPKdiiiiii --------------------------
	.section	.nv.info._Z9scol2im_dPdPKdiiiiii,"",@"SHT_CUDA_INFO"
	.sectionflags	@""
	.align	4


	//----- nvinfo : EIATTR_CUDA_API_VERSION
	.align		4
        /*0000*/ 	.byte	0x04, 0x37
        /*0002*/ 	.short	(.L_77 - .L_76)
.L_76:
        /*0004*/ 	.word	0x00000082


	//----- nvinfo : EIATTR_KPARAM_INFO
	.align		4
.L_77:
        /*0008*/ 	.byte	0x04, 0x17
        /*000a*/ 	.short	(.L_79 - .L_78)
.L_78:
        /*000c*/ 	.word	0x00000000
        /*0010*/ 	.short	0x0007
        /*0012*/ 	.short	0x0024
        /*0014*/ 	.byte	0x00, 0xf0, 0x11, 0x00


	//----- nvinfo : EIATTR_KPARAM_INFO
	.align		4
.L_79:
        /*0018*/ 	.byte	0x04, 0x17
        /*001a*/ 	.short	(.L_81 - .L_80)
.L_80:
        /*001c*/ 	.word	0x00000000
        /*0020*/ 	.short	0x0006
        /*0022*/ 	.short	0x0020
        /*0024*/ 	.byte	0x00, 0xf0, 0x11, 0x00


	//----- nvinfo : EIATTR_KPARAM_INFO
	.align		4
.L_81:
        /*0028*/ 	.byte	0x04, 0x17
        /*002a*/ 	.short	(.L_83 - .L_82)
.L_82:
        /*002c*/ 	.word	0x00000000
        /*0030*/ 	.short	0x0005
        /*0032*/ 	.short	0x001c
        /*0034*/ 	.byte	0x00, 0xf0, 0x11, 0x00


	//----- nvinfo : EIATTR_KPARAM_INFO
	.align		4
.L_83:
        /*0038*/ 	.byte	0x04, 0x17
        /*003a*/ 	.short	(.L_85 - .L_84)
.L_84:
        /*003c*/ 	.word	0x00000000
        /*0040*/ 	.short	0x0004
        /*0042*/ 	.short	0x0018
        /*0044*/ 	.byte	0x00, 0xf0, 0x11, 0x00


	//----- nvinfo : EIATTR_KPARAM_INFO
	.align		4
.L_85:
        /*0048*/ 	.byte	0x04, 0x17
        /*004a*/ 	.short	(.L_87 - .L_86)
.L_86:
        /*004c*/ 	.word	0x00000000
        /*0050*/ 	.short	0x0003
        /*0052*/ 	.short	0x0014
        /*0054*/ 	.byte	0x00, 0xf0, 0x11, 0x00


	//----- nvinfo : EIATTR_KPARAM_INFO
	.align		4
.L_87:
        /*0058*/ 	.byte	0x04, 0x17
        /*005a*/ 	.short	(.L_89 - .L_88)
.L_88:
        /*005c*/ 	.word	0x00000000
        /*0060*/ 	.short	0x0002
        /*0062*/ 	.short	0x0010
        /*0064*/ 	.byte	0x00, 0xf0, 0x11, 0x00


	//----- nvinfo : EIATTR_KPARAM_INFO
	.align		4
.L_89:
        /*0068*/ 	.byte	0x04, 0x17
        /*006a*/ 	.short	(.L_91 - .L_90)
.L_90:
        /*006c*/ 	.word	0x00000000
        /*0070*/ 	.short	0x0001
        /*0072*/ 	.short	0x0008
        /*0074*/ 	.byte	0x00, 0xf0, 0x21, 0x00


	//----- nvinfo : EIATTR_KPARAM_INFO
	.align		4
.L_91:
        /*0078*/ 	.byte	0x04, 0x17
        /*007a*/ 	.short	(.L_93 - .L_92)
.L_92:
        /*007c*/ 	.word	0x00000000
        /*0080*/ 	.short	0x0000
        /*0082*/ 	.short	0x0000
        /*0084*/ 	.byte	0x00, 0xf0, 0x21, 0x00


	//----- nvinfo : EIATTR_SPARSE_MMA_MASK
	.align		4
.L_93:
        /*0088*/ 	.byte	0x03, 0x50
        /*008a*/ 	.short	0x0000


	//----- nvinfo : EIATTR_MAXREG_COUNT
	.align		4
        /*008c*/ 	.byte	0x03, 0x1b
        /*008e*/ 	.short	0x00ff


	//----- nvinfo : EIATTR_MERCURY_ISA_VERSION
	.align		4
        /*0090*/ 	.byte	0x03, 0x5f
        /*0092*/ 	.short	0x0101


	//----- nvinfo : EIATTR_VRC_CTA_INIT_COUNT
	.align		4
        /*0094*/ 	.byte	0x02, 0x4a
	.zero		1
	.zero		1


	//----- nvinfo : EIATTR_EXIT_INSTR_OFFSETS
	.align		4
        /*0098*/ 	.byte	0x04, 0x1c
        /*009a*/ 	.short	(.L_95 - .L_94)


	//   ....[0]....
.L_94:
        /*009c*/ 	.word	0x000000d0


	//   ....[1]....
        /*00a0*/ 	.word	0x000013b0


	//----- nvinfo : EIATTR_CRS_STACK_SIZE
	.align		4
.L_95:
        /*00a4*/ 	.byte	0x04, 0x1e
        /*00a6*/ 	.short	(.L_97 - .L_96)
.L_96:
        /*00a8*/ 	.word	0x00000000


	//----- nvinfo : EIATTR_CBANK_PARAM_SIZE
	.align		4
.L_97:
        /*00ac*/ 	.byte	0x03, 0x19
        /*00ae*/ 	.short	0x0028


	//----- nvinfo : EIATTR_PARAM_CBANK
	.align		4
        /*00b0*/ 	.byte	0x04, 0x0a
        /*00b2*/ 	.short	(.L_99 - .L_98)
	.align		4
.L_98:
        /*00b4*/ 	.word	index@(.nv.constant0._Z9scol2im_dPdPKdiiiiii)
        /*00b8*/ 	.short	0x0380
        /*00ba*/ 	.short	0x0028


	//----- nvinfo : EIATTR_SW_WAR
	.align		4
.L_99:
        /*00bc*/ 	.byte	0x04, 0x36
        /*00be*/ 	.short	(.L_101 - .L_100)
.L_100:
        /*00c0*/ 	.word	0x00000008
.L_101:


//--------------------- .nv.info._Z8im2col_dPKdPdiiiiii --------------------------
	.section	.nv.info._Z8im2col_dPKdPdiiiiii,"",@"SHT_CUDA_INFO"
	.sectionflags	@""
	.align	4


	//----- nvinfo : EIATTR_CUDA_API_VERSION
	.align		4
        /*0000*/ 	.byte	0x04, 0x37
        /*0002*/ 	.short	(.L_103 - .L_102)
.L_102:
        /*0004*/ 	.word	0x00000082


	//----- nvinfo : EIATTR_KPARAM_INFO
	.align		4
.L_103:
        /*0008*/ 	.byte	0x04, 0x17
        /*000a*/ 	.short	(.L_105 - .L_104)
.L_104:
        /*000c*/ 	.word	0x00000000
        /*0010*/ 	.short	0x0007
        /*0012*/ 	.short	0x0024
        /*0014*/ 	.byte	0x00, 0xf0, 0x11, 0x00


	//----- nvinfo : EIATTR_KPARAM_INFO
	.align		4
.L_105:
        /*0018*/ 	.byte	0x04, 0x17
        /*001a*/ 	.short	(.L_107 - .L_106)
.L_106:
        /*001c*/ 	.word	0x00000000
        /*0020*/ 	.short	0x0006
        /*0022*/ 	.short	0x0020
        /*0024*/ 	.byte	0x00, 0xf0, 0x11, 0x00


	//----- nvinfo : EIATTR_KPARAM_INFO
	.align		4
.L_107:
        /*0028*/ 	.byte	0x04, 0x17
        /*002a*/ 	.short	(.L_109 - .L_108)
.L_108:
        /*002c*/ 	.word	0x00000000
        /*0030*/ 	.short	0x0005
        /*0032*/ 	.short	0x001c
        /*0034*/ 	.byte	0x00, 0xf0, 0x11, 0x00


	//----- nvinfo : EIATTR_KPARAM_INFO
	.align		4
.L_109:
        /*0038*/ 	.byte	0x04, 0x17
        /*003a*/ 	.short	(.L_111 - .L_110)
.L_110:
        /*003c*/ 	.word	0x00000000
        /*0040*/ 	.short	0x0004
        /*0042*/ 	.short	0x0018
        /*0044*/ 	.byte	0x00, 0xf0, 0x11, 0x00


	//----- nvinfo : EIATTR_KPARAM_INFO
	.align		4
.L_111:
        /*0048*/ 	.byte	0x04, 0x17
        /*004a*/ 	.short	(.L_113 - .L_112)
.L_112:
        /*004c*/ 	.word	0x00000000
        /*0050*/ 	.short	0x0003
        /*0052*/ 	.short	0x0014
        /*0054*/ 	.byte	0x00, 0xf0, 0x11, 0x00


	//----- nvinfo : EIATTR_KPARAM_INFO
	.align		4
.L_113:
        /*0058*/ 	.byte	0x04, 0x17
        /*005a*/ 	.short	(.L_115 - .L_114)
.L_114:
        /*005c*/ 	.word	0x00000000
        /*0060*/ 	.short	0x0002
        /*0062*/ 	.short	0x0010
        /*0064*/ 	.byte	0x00, 0xf0, 0x11, 0x00


	//----- nvinfo : EIATTR_KPARAM_INFO
	.align		4
.L_115:
        /*0068*/ 	.byte	0x04, 0x17
        /*006a*/ 	.short	(.L_117 - .L_116)
.L_116:
        /*006c*/ 	.word	0x00000000
        /*0070*/ 	.short	0x0001
        /*0072*/ 	.short	0x0008
        /*0074*/ 	.byte	0x00, 0xf0, 0x21, 0x00


	//----- nvinfo : EIATTR_KPARAM_INFO
	.align		4
.L_117:
        /*0078*/ 	.byte	0x04, 0x17
        /*007a*/ 	.short	(.L_119 - .L_118)
.L_118:
        /*007c*/ 	.word	0x00000000
        /*0080*/ 	.short	0x0000
        /*0082*/ 	.short	0x0000
        /*0084*/ 	.byte	0x00, 0xf0, 0x21, 0x00


	//----- nvinfo : EIATTR_SPARSE_MMA_MASK
	.align		4
.L_119:
        /*0088*/ 	.byte	0x03, 0x50
        /*008a*/ 	.short	0x0000


	//----- nvinfo : EIATTR_MAXREG_COUNT
	.align		4
        /*008c*/ 	.byte	0x03, 0x1b
        /*008e*/ 	.short	0x00ff


	//----- nvinfo : EIATTR_MERCURY_ISA_VERSION
	.align		4
        /*0090*/ 	.byte	0x03, 0x5f
        /*0092*/ 	.short	0x0101


	//----- nvinfo : EIATTR_VRC_CTA_INIT_COUNT
	.align		4
        /*0094*/ 	.byte	0x02, 0x4a
	.zero		1
	.zero		1


	//----- nvinfo : EIATTR_EXIT_INSTR_OFFSETS
	.align		4
        /*0098*/ 	.byte	0x04, 0x1c
        /*009a*/ 	.short	(.L_121 - .L_120)


	//   ....[0]....
.L_120:
        /*009c*/ 	.word	0x000000a0


	//   ....[1]....
        /*00a0*/ 	.word	0x00000c20


	//----- nvinfo : EIATTR_CRS_STACK_SIZE
	.align		4
.L_121:
        /*00a4*/ 	.byte	0x04, 0x1e
        /*00a6*/ 	.short	(.L_123 - .L_122)
.L_122:
        /*00a8*/ 	.word	0x00000000


	//----- nvinfo : EIATTR_CBANK_PARAM_SIZE
	.align		4
.L_123:
        /*00ac*/ 	.byte	0x03, 0x19
        /*00ae*/ 	.short	0x0028


	//----- nvinfo : EIATTR_PARAM_CBANK
	.align		4
        /*00b0*/ 	.byte	0x04, 0x0a
        /*00b2*/ 	.short	(.L_125 - .L_124)
	.align		4
.L_124:
        /*00b4*/ 	.word	index@(.nv.constant0._Z8im2col_dPKdPdiiiiii)
        /*00b8*/ 	.short	0x0380
        /*00ba*/ 	.short	0x0028


	//----- nvinfo : EIATTR_SW_WAR
	.align		4
.L_125:
        /*00bc*/ 	.byte	0x04, 0x36
        /*00be*/ 	.short	(.L_127 - .L_126)
.L_126:
        /*00c0*/ 	.word	0x00000008
.L_127:


//--------------------- .nv.callgraph             --------------------------
	.section	.nv.callgraph,"",@"SHT_CUDA_CALLGRAPH"
	.align	4
	.sectionentsize	8
	.align		4
        /*0000*/ 	.word	0x00000000
	.align		4
        /*0004*/ 	.word	0xffffffff
	.align		4
        /*0008*/ 	.word	0x00000000
	.align		4
        /*000c*/ 	.word	0xfffffffe
	.align		4
        /*0010*/ 	.word	0x00000000
	.align		4
        /*0014*/ 	.word	0xfffffffd
	.align		4
        /*0018*/ 	.word	0x00000000
	.align		4
        /*001c*/ 	.word	0xfffffffc


//--------------------- .text._Z9scol2im_fPfPKfiiiiii --------------------------
	.section	.text._Z9scol2im_fPfPKfiiiiii,"ax",@progbits
	.align	128
.text._Z9scol2im_fPfPKfiiiiii:
        .type           _Z9scol2im_fPfPKfiiiiii,@function
        .size           _Z9scol2im_fPfPKfiiiiii,(.L_x_50 - _Z9scol2im_fPfPKfiiiiii)
        .other          _Z9scol2im_fPfPKfiiiiii,@"STO_CUDA_ENTRY STV_DEFAULT"
_Z9scol2im_fPfPKfiiiiii:
[----:B------:R-:W-:Y:S01]  /*0000*/  LDC R1, c[0x0][0x37c] ;  /* 0x0000df00ff017b82 */ /* 0x000fe20000000800 */
[----:B------:R-:W0:Y:S07]  /*0010*/  S2R R0, SR_CTAID.X ;  /* 0x0000000000007919 */ /* 0x000e2e0000002500 */
[----:B------:R-:W1:Y:S01]  /*0020*/  LDC R4, c[0x0][0x398] ;  /* 0x0000e600ff047b82 */ /* 0x000e620000000800 */
[----:B------:R-:W2:Y:S01]  /*0030*/  LDCU UR4, c[0x0][0x360] ;  /* 0x00006c00ff0477ac */ /* 0x000ea20008000800 */
[----:B------:R-:W3:Y:S06]  /*0040*/  S2R R9, SR_TID.X ;  /* 0x0000000000097919 */ /* 0x000eec0000002100 */
[----:B------:R-:W1:Y:S01]  /*0050*/  LDC.64 R6, c[0x0][0x390] ;  /* 0x0000e400ff067b82 */ /* 0x000e620000000a00 */
[----:B--2---:R-:W-:Y:S01]  /*0060*/  ULOP3.LUT UR4, UR4, 0xffff, URZ, 0xc0, !UPT ;  /* 0x0000ffff04047892 */ /* 0x004fe2000f8ec0ff */
[----:B0-----:R-:W-:Y:S01]  /*0070*/  LOP3.LUT R0, R0, 0xffff, RZ, 0xc0, !PT ;  /* 0x0000ffff00007812 */ /* 0x001fe200078ec0ff */
[----:B-1----:R-:W-:Y:S01]  /*0080*/  IMAD R3, R4, R7, RZ ;  /* 0x0000000704037224 */ /* 0x002fe200078e02ff */
[----:B---3--:R-:W-:-:S05]  /*0090*/  LOP3.LUT R9, R9, 0xffff, RZ, 0xc0, !PT ;  /* 0x0000ffff09097812 */ /* 0x008fca00078ec0ff */
[----:B------:R-:W-:Y:S02]  /*00a0*/  IMAD R9, R0, UR4, R9 ;  /* 0x0000000400097c24 */ /* 0x000fe4000f8e0209 */
[----:B------:R-:W-:-:S05]  /*00b0*/  IMAD R0, R3, R6, RZ ;  /* 0x0000000603007224 */ /* 0x000fca00078e02ff */
[----:B------:R-:W-:-:S13]  /*00c0*/  ISETP.GT.AND P0, PT, R0, R9, PT ;  /* 0x000000090000720c */ /* 0x000fda0003f04270 */
[----:B------:R-:W-:Y:S05]  /*00d0*/  @!P0 EXIT ;  /* 0x000000000000894d */ /* 0x000fea0003800000 */
[----:B------:R-:W-:Y:S01]  /*00e0*/  IABS R8, R4 ;  /* 0x0000000400087213 */ /* 0x000fe20000000000 */
[----:B------:R-:W0:Y:S01]  /*00f0*/  LDC R13, c[0x0][0x3a4] ;  /* 0x0000e900ff0d7b82 */ /* 0x000e220000000800 */
[----:B------:R-:W1:Y:S01]  /*0100*/  LDCU UR5, c[0x0][0x370] ;  /* 0x00006e00ff0577ac */ /* 0x000e620008000800 */
[----:B------:R-:W-:Y:S01]  /*0110*/  ISETP.NE.AND P2, PT, R4, RZ, PT ;  /* 0x000000ff0400720c */ /* 0x000fe20003f45270 */
[----:B------:R-:W2:Y:S01]  /*0120*/  I2F.RP R5, R8 ;  /* 0x0000000800057306 */ /* 0x000ea20000209400 */
[----:B------:R-:W3:Y:S01]  /*0130*/  LDCU.64 UR6, c[0x0][0x358] ;  /* 0x00006b00ff0677ac */ /* 0x000ee20008000a00 */
[----:B------:R-:W4:Y:S01]  /*0140*/  LDCU UR9, c[0x0][0x39c] ;  /* 0x00007380ff0977ac */ /* 0x000f220008000800 */
[----:B------:R-:W0:Y:S05]  /*0150*/  LDCU UR8, c[0x0][0x3a0] ;  /* 0x00007400ff0877ac */ /* 0x000e2a0008000800 */
[----:B--2---:R-:W2:Y:S01]  /*0160*/  MUFU.RCP R5, R5 ;  /* 0x0000000500057308 */ /* 0x004ea20000001000 */
[----:B-1----:R-:W-:-:S04]  /*0170*/  ULOP3.LUT UR5, UR5, 0xffff, URZ, 0xc0, !UPT ;  /* 0x0000ffff05057892 */ /* 0x002fc8000f8ec0ff */
[----:B------:R-:W-:Y:S01]  /*0180*/  UIMAD UR4, UR4, UR5, URZ ;  /* 0x00000005040472a4 */ /* 0x000fe2000f8e02ff */
[----:B0-----:R-:W-:Y:S01]  /*0190*/  IABS R10, R13 ;  /* 0x0000000d000a7213 */ /* 0x001fe20000000000 */
[----:B--2---:R-:W-:Y:S02]  /*01a0*/  VIADD R2, R5, 0xffffffe ;  /* 0x0ffffffe05027836 */ /* 0x004fe40000000000 */
[----:B------:R-:W0:Y:S02]  /*01b0*/  LDC R5, c[0x0][0x39c] ;  /* 0x0000e700ff057b82 */ /* 0x000e240000000800 */
[----:B------:R1:W2:Y:S02]  /*01c0*/  F2I.FTZ.U32.TRUNC.NTZ R3, R2 ;  /* 0x0000000200037305 */ /* 0x0002a4000021f000 */
[----:B-1----:R-:W-:Y:S02]  /*01d0*/  IMAD.MOV.U32 R2, RZ, RZ, RZ ;  /* 0x000000ffff027224 */ /* 0x002fe400078e00ff */
[----:B--2---:R-:W-:-:S04]  /*01e0*/  IMAD.MOV R11, RZ, RZ, -R3 ;  /* 0x000000ffff0b7224 */ /* 0x004fc800078e0a03 */
[----:B------:R-:W-:Y:S01]  /*01f0*/  IMAD R11, R11, R8, RZ ;  /* 0x000000080b0b7224 */ /* 0x000fe200078e02ff */
[----:B0-----:R-:W-:-:S03]  /*0200*/  IADD3 R5, PT, PT, R6, 0x1, -R5 ;  /* 0x0000000106057810 */ /* 0x001fc60007ffe805 */
[----:B------:R-:W-:-:S06]  /*0210*/  IMAD.HI.U32 R3, R3, R11, R2 ;  /* 0x0000000b03037227 */ /* 0x000fcc00078e0002 */
[----:B------:R-:W-:-:S05]  /*0220*/  IMAD.HI.U32 R2, R3, R10, RZ ;  /* 0x0000000a03027227 */ /* 0x000fca00078e00ff */
[----:B------:R-:W-:-:S05]  /*0230*/  IADD3 R3, PT, PT, -R2, RZ, RZ ;  /* 0x000000ff02037210 */ /* 0x000fca0007ffe1ff */
[C---:B------:R-:W-:Y:S02]  /*0240*/  IMAD R3, R8.reuse, R3, R10 ;  /* 0x0000000308037224 */ /* 0x040fe400078e020a */
[----:B------:R-:W0:Y:S03]  /*0250*/  LDC R10, c[0x0][0x3a0] ;  /* 0x0000e800ff0a7b82 */ /* 0x000e260000000800 */
[----:B------:R-:W-:-:S13]  /*0260*/  ISETP.GT.U32.AND P1, PT, R8, R3, PT ;  /* 0x000000030800720c */ /* 0x000fda0003f24070 */
[----:B------:R-:W-:Y:S02]  /*0270*/  @!P1 IMAD.IADD R3, R3, 0x1, -R8 ;  /* 0x0000000103039824 */ /* 0x000fe400078e0a08 */
[----:B------:R-:W-:-:S03]  /*0280*/  @!P1 VIADD R2, R2, 0x1 ;  /* 0x0000000102029836 */ /* 0x000fc60000000000 */
[----:B------:R-:W-:Y:S02]  /*0290*/  ISETP.GE.U32.AND P0, PT, R3, R8, PT ;  /* 0x000000080300720c */ /* 0x000fe40003f06070 */
[----:B------:R-:W-:Y:S02]  /*02a0*/  LOP3.LUT R3, R13, R4, RZ, 0x3c, !PT ;  /* 0x000000040d037212 */ /* 0x000fe400078e3cff */
[----:B0-----:R-:W-:Y:S02]  /*02b0*/  ISETP.GT.AND P1, PT, R10, RZ, PT ;  /* 0x000000ff0a00720c */ /* 0x001fe40003f24270 */
[----:B------:R-:W-:Y:S02]  /*02c0*/  ISETP.GE.AND P3, PT, R3, RZ, PT ;  /* 0x000000ff0300720c */ /* 0x000fe40003f66270 */
[----:B------:R-:W-:-:S05]  /*02d0*/  IADD3 R3, PT, PT, R7, 0x1, -R10 ;  /* 0x0000000107037810 */ /* 0x000fca0007ffe80a */
[----:B------:R-:W-:-:S06]  /*02e0*/  @P0 IADD3 R2, PT, PT, R2, 0x1, RZ ;  /* 0x0000000102020810 */ /* 0x000fcc0007ffe0ff */
[----:B------:R-:W-:Y:S01]  /*02f0*/  @!P3 IMAD.MOV R2, RZ, RZ, -R2 ;  /* 0x000000ffff02b224 */ /* 0x000fe200078e0a02 */
[----:B------:R-:W-:Y:S01]  /*0300*/  @!P2 LOP3.LUT R2, RZ, R4, RZ, 0x33, !PT ;  /* 0x00000004ff02a212 */ /* 0x000fe200078e33ff */
[----:B------:R-:W-:Y:S02]  /*0310*/  IMAD R4, R7, R6, RZ ;  /* 0x0000000607047224 */ /* 0x000fe400078e02ff */
[----:B---34-:R-:W-:-:S07]  /*0320*/  IMAD.MOV.U32 R7, RZ, RZ, R9 ;  /* 0x000000ffff077224 */ /* 0x018fce00078e0009 */
.L_x_10:
[----:B0-----:R-:W0:Y:S01]  /*0330*/  LDC R6, c[0x0][0x390] ;  /* 0x0000e400ff067b82 */ /* 0x001e220000000800 */
[----:B------:R-:W-:Y:S02]  /*0340*/  IABS R11, R4 ;  /* 0x00000004000b7213 */ /* 0x000fe40000000000 */
[----:B------:R-:W-:Y:S02]  /*0350*/  ISETP.GE.AND P3, PT, R7, RZ, PT ;  /* 0x000000ff0700720c */ /* 0x000fe40003f66270 */
[----:B------:R-:W1:Y:S08]  /*0360*/  I2F.RP R15, R11 ;  /* 0x0000000b000f7306 */ /* 0x000e700000209400 */
[----:B-1----:R-:W1:Y:S01]  /*0370*/  MUFU.RCP R15, R15 ;  /* 0x0000000f000f7308 */ /* 0x002e620000001000 */
[----:B0-----:R-:W-:-:S07]  /*0380*/  IABS R10, R6 ;  /* 0x00000006000a7213 */ /* 0x001fce0000000000 */
[----:B------:R-:W0:Y:S01]  /*0390*/  I2F.RP R14, R10 ;  /* 0x0000000a000e7306 */ /* 0x000e220000209400 */
[----:B-1----:R-:W-:Y:S01]  /*03a0*/  VIADD R8, R15, 0xffffffe ;  /* 0x0ffffffe0f087836 */ /* 0x002fe20000000000 */
[----:B------:R-:W-:-:S06]  /*03b0*/  IABS R15, R7 ;  /* 0x00000007000f7213 */ /* 0x000fcc0000000000 */
[----:B------:R1:W-:Y:S08]  /*03c0*/  F2I.FTZ.U32.TRUNC.NTZ R9, R8 ;  /* 0x0000000800097305 */ /* 0x0003f0000021f000 */
[----:B0-----:R-:W0:Y:S01]  /*03d0*/  MUFU.RCP R14, R14 ;  /* 0x0000000e000e7308 */ /* 0x001e220000001000 */
[----:B-1----:R-:W-:Y:S01]  /*03e0*/  IMAD.MOV.U32 R8, RZ, RZ, RZ ;  /* 0x000000ffff087224 */ /* 0x002fe200078e00ff */
[----:B0-----:R-:W-:-:S02]  /*03f0*/  IADD3 R12, PT, PT, R14, 0xffffffe, RZ ;  /* 0x0ffffffe0e0c7810 */ /* 0x001fc40007ffe0ff */
[----:B------:R-:W-:-:S04]  /*0400*/  IADD3 R14, PT, PT, RZ, -R9, RZ ;  /* 0x80000009ff0e7210 */ /* 0x000fc80007ffe0ff */
[----:B------:R0:W1:Y:S02]  /*0410*/  F2I.FTZ.U32.TRUNC.NTZ R13, R12 ;  /* 0x0000000c000d7305 */ /* 0x000064000021f000 */
[----:B0-----:R-:W-:Y:S02]  /*0420*/  IMAD.MOV.U32 R12, RZ, RZ, RZ ;  /* 0x000000ffff0c7224 */ /* 0x001fe400078e00ff */
[----:B-1----:R-:W-:-:S04]  /*0430*/  IMAD.MOV R17, RZ, RZ, -R13 ;  /* 0x000000ffff117224 */ /* 0x002fc800078e0a0d */
[----:B------:R-:W-:-:S04]  /*0440*/  IMAD R17, R17, R10, RZ ;  /* 0x0000000a11117224 */ /* 0x000fc800078e02ff */
[----:B------:R-:W-:Y:S01]  /*0450*/  IMAD.HI.U32 R13, R13, R17, R12 ;  /* 0x000000110d0d7227 */ /* 0x000fe200078e000c */
[----:B------:R-:W-:-:S03]  /*0460*/  IABS R12, R4 ;  /* 0x00000004000c7213 */ /* 0x000fc60000000000 */
[----:B------:R-:W-:Y:S01]  /*0470*/  IMAD R17, R14, R11, RZ ;  /* 0x0000000b0e117224 */ /* 0x000fe200078e02ff */
[----:B------:R-:W-:Y:S01]  /*0480*/  IADD3 R12, PT, PT, RZ, -R12, RZ ;  /* 0x8000000cff0c7210 */ /* 0x000fe20007ffe0ff */
[----:B------:R-:W-:Y:S01]  /*0490*/  IMAD.HI.U32 R13, R13, R15, RZ ;  /* 0x0000000f0d0d7227 */ /* 0x000fe200078e00ff */
[----:B------:R-:W-:-:S03]  /*04a0*/  LOP3.LUT R14, R7, R4, RZ, 0x3c, !PT ;  /* 0x00000004070e7212 */ /* 0x000fc600078e3cff */
[----:B------:R-:W-:Y:S01]  /*04b0*/  IMAD.HI.U32 R8, R9, R17, R8 ;  /* 0x0000001109087227 */ /* 0x000fe200078e0008 */
[----:B------:R-:W-:-:S03]  /*04c0*/  ISETP.GE.AND P0, PT, R14, RZ, PT ;  /* 0x000000ff0e00720c */ /* 0x000fc60003f06270 */
[----:B------:R-:W-:Y:S02]  /*04d0*/  IMAD.MOV R9, RZ, RZ, -R13 ;  /* 0x000000ffff097224 */ /* 0x000fe400078e0a0d */
[----:B------:R-:W-:-:S04]  /*04e0*/  IMAD.HI.U32 R8, R8, R15, RZ ;  /* 0x0000000f08087227 */ /* 0x000fc800078e00ff */
[--C-:B------:R-:W-:Y:S02]  /*04f0*/  IMAD R9, R10, R9, R15.reuse ;  /* 0x000000090a097224 */ /* 0x100fe400078e020f */
[----:B------:R-:W-:-:S03]  /*0500*/  IMAD R12, R8, R12, R15 ;  /* 0x0000000c080c7224 */ /* 0x000fc600078e020f */
[----:B------:R-:W-:Y:S02]  /*0510*/  ISETP.GT.U32.AND P2, PT, R10, R9, PT ;  /* 0x000000090a00720c */ /* 0x000fe40003f44070 */
[----:B------:R-:W-:-:S11]  /*0520*/  ISETP.GT.U32.AND P5, PT, R11, R12, PT ;  /* 0x0000000c0b00720c */ /* 0x000fd60003fa4070 */
[----:B------:R-:W-:Y:S02]  /*0530*/  @!P2 IMAD.IADD R9, R9, 0x1, -R10 ;  /* 0x000000010909a824 */ /* 0x000fe400078e0a0a */
[-C--:B------:R-:W-:Y:S01]  /*0540*/  @!P5 IADD3 R12, PT, PT, R12, -R11.reuse, RZ ;  /* 0x8000000b0c0cd210 */ /* 0x080fe20007ffe0ff */
[----:B------:R-:W-:Y:S02]  /*0550*/  @!P2 VIADD R13, R13, 0x1 ;  /* 0x000000010d0da836 */ /* 0x000fe40000000000 */
[----:B------:R-:W-:Y:S01]  /*0560*/  ISETP.GE.U32.AND P6, PT, R9, R10, PT ;  /* 0x0000000a0900720c */ /* 0x000fe20003fc6070 */
[----:B------:R-:W-:Y:S01]  /*0570*/  @!P5 VIADD R8, R8, 0x1 ;  /* 0x000000010808d836 */ /* 0x000fe20000000000 */
[----:B------:R-:W-:Y:S02]  /*0580*/  ISETP.GE.U32.AND P4, PT, R12, R11, PT ;  /* 0x0000000b0c00720c */ /* 0x000fe40003f86070 */
[----:B------:R-:W-:Y:S02]  /*0590*/  LOP3.LUT R11, R7, R6, RZ, 0x3c, !PT ;  /* 0x00000006070b7212 */ /* 0x000fe400078e3cff */
[----:B------:R-:W-:-:S02]  /*05a0*/  ISETP.NE.AND P5, PT, R4, RZ, PT ;  /* 0x000000ff0400720c */ /* 0x000fc40003fa5270 */
[----:B------:R-:W-:-:S05]  /*05b0*/  ISETP.GE.AND P2, PT, R11, RZ, PT ;  /* 0x000000ff0b00720c */ /* 0x000fca0003f46270 */
[----:B------:R-:W-:Y:S02]  /*05c0*/  @P6 IADD3 R13, PT, PT, R13, 0x1, RZ ;  /* 0x000000010d0d6810 */ /* 0x000fe40007ffe0ff */
[-C--:B------:R-:W-:Y:S01]  /*05d0*/  ISETP.GT.U32.AND P6, PT, R10, R9.reuse, PT ;  /* 0x000000090a00720c */ /* 0x080fe20003fc4070 */
[----:B------:R-:W-:Y:S02]  /*05e0*/  IMAD.IADD R10, R9, 0x1, -R10 ;  /* 0x00000001090a7824 */ /* 0x000fe400078e0a0a */
[----:B------:R-:W-:Y:S01]  /*05f0*/  @P4 VIADD R8, R8, 0x1 ;  /* 0x0000000108084836 */ /* 0x000fe20000000000 */
[----:B------:R-:W-:Y:S02]  /*0600*/  ISETP.NE.AND P4, PT, R6, RZ, PT ;  /* 0x000000ff0600720c */ /* 0x000fe40003f85270 */
[----:B------:R-:W-:Y:S02]  /*0610*/  SEL R11, R10, R9, !P6 ;  /* 0x000000090a0b7207 */ /* 0x000fe40007000000 */
[----:B------:R-:W-:-:S02]  /*0620*/  MOV R9, R8 ;  /* 0x0000000800097202 */ /* 0x000fc40000000f00 */
[----:B------:R-:W-:Y:S01]  /*0630*/  LOP3.LUT R8, RZ, R6, RZ, 0x33, !PT ;  /* 0x00000006ff087212 */ /* 0x000fe200078e33ff */
[----:B------:R-:W-:Y:S01]  /*0640*/  @!P3 IMAD.MOV R11, RZ, RZ, -R11 ;  /* 0x000000ffff0bb224 */ /* 0x000fe200078e0a0b */
[----:B------:R-:W-:Y:S01]  /*0650*/  @!P2 IADD3 R13, PT, PT, -R13, RZ, RZ ;  /* 0x000000ff0d0da210 */ /* 0x000fe20007ffe1ff */
[----:B------:R-:W-:Y:S01]  /*0660*/  @!P0 IMAD.MOV R9, RZ, RZ, -R9 ;  /* 0x000000ffff098224 */ /* 0x000fe200078e0a09 */
[----:B------:R-:W-:Y:S02]  /*0670*/  @!P5 LOP3.LUT R9, RZ, R4, RZ, 0x33, !PT ;  /* 0x00000004ff09d212 */ /* 0x000fe400078e33ff */
[C---:B------:R-:W-:Y:S02]  /*0680*/  SEL R6, R8.reuse, R11, !P4 ;  /* 0x0000000b08067207 */ /* 0x040fe40006000000 */
[----:B------:R-:W-:Y:S01]  /*0690*/  SEL R8, R8, R13, !P4 ;  /* 0x0000000d08087207 */ /* 0x000fe20006000000 */
[----:B------:R-:W-:Y:S06]  /*06a0*/  @!P1 BRA `(.L_x_0) ;  /* 0x0000000c00109947 */ /* 0x000fec0003800000 */
[----:B------:R-:W0:Y:S01]  /*06b0*/  LDCU UR5, c[0x0][0x39c] ;  /* 0x00007380ff0577ac */ /* 0x000e220008000800 */
[----:B------:R-:W-:Y:S01]  /*06c0*/  CS2R R10, SRZ ;  /* 0x00000000000a7805 */ /* 0x000fe2000001ff00 */
[----:B0-----:R-:W-:-:S06]  /*06d0*/  UISETP.GT.AND UP0, UPT, UR5, URZ, UPT ;  /* 0x000000ff0500728c */ /* 0x001fcc000bf04270 */
[----:B------:R-:W-:-:S13]  /*06e0*/  PLOP3.LUT P2, PT, PT, PT, UP0, 0x80, 0x8 ;  /* 0x000000000008781c */ /* 0x000fda0003f4f008 */
.L_x_8:
[----:B------:R-:W-:Y:S05]  /*06f0*/  @!P2 BRA `(.L_x_1) ;  /* 0x0000000800e8a947 */ /* 0x000fea0003800000 */
[----:B------:R-:W0:Y:S01]  /*0700*/  LDC R14, c[0x0][0x39c] ;  /* 0x0000e700ff0e7b82 */ /* 0x000e220000000800 */
[----:B------:R-:W-:Y:S02]  /*0710*/  IMAD.IADD R18, R8, 0x1, -R11 ;  /* 0x0000000108127824 */ /* 0x000fe400078e0a0b */
[----:B------:R-:W-:-:S03]  /*0720*/  IMAD.MOV.U32 R25, RZ, RZ, RZ ;  /* 0x000000ffff197224 */ /* 0x000fc600078e00ff */
[----:B------:R-:W-:Y:S02]  /*0730*/  ISETP.GT.AND P0, PT, R3, R18, PT ;  /* 0x000000120300720c */ /* 0x000fe40003f04270 */
[----:B------:R-:W1:Y:S01]  /*0740*/  LDC.64 R12, c[0x0][0x388] ;  /* 0x0000e200ff0c7b82 */ /* 0x000e620000000a00 */
[----:B------:R-:W-:Y:S02]  /*0750*/  ISETP.GE.AND P3, PT, R18, RZ, PT ;  /* 0x000000ff1200720c */ /* 0x000fe40003f66270 */
[----:B------:R-:W-:Y:S02]  /*0760*/  SEL R19, RZ, 0x1, P0 ;  /* 0x00000001ff137807 */ /* 0x000fe40000000000 */
[----:B------:R-:W-:Y:S02]  /*0770*/  SEL R20, RZ, 0x1, P3 ;  /* 0x00000001ff147807 */ /* 0x000fe40001800000 */
[----:B0-----:R-:W-:-:S13]  /*0780*/  ISETP.GT.AND P2, PT, R14, RZ, PT ;  /* 0x000000ff0e00720c */ /* 0x001fda0003f44270 */
[----:B-1----:R-:W-:Y:S05]  /*0790*/  @!P2 BRA `(.L_x_2) ;  /* 0x00000008005ca947 */ /* 0x002fea0003800000 */
[----:B------:R-:W-:Y:S02]  /*07a0*/  IADD3 R15, PT, PT, -R25, R14, RZ ;  /* 0x0000000e190f7210 */ /* 0x000fe40007ffe1ff */
[----:B------:R-:W-:Y:S02]  /*07b0*/  PLOP3.LUT P0, PT, PT, PT, PT, 0x80, 0x8 ;  /* 0x000000000008781c */ /* 0x000fe40003f0f070 */
[----:B------:R-:W-:-:S13]  /*07c0*/  ISETP.GT.AND P3, PT, R15, 0x3, PT ;  /* 0x000000030f00780c */ /* 0x000fda0003f64270 */
[----:B------:R-:W-:Y:S05]  /*07d0*/  @!P3 BRA `(.L_x_3) ;  /* 0x000000040080b947 */ /* 0x000fea0003800000 */
[----:B------:R-:W-:Y:S01]  /*07e0*/  PLOP3.LUT P0, PT, PT, PT, PT, 0x8, 0x80 ;  /* 0x000000000080781c */ /* 0x000fe20003f0e170 */
[----:B------:R-:W-:-:S12]  /*07f0*/  VIADD R21, R14, 0xfffffffd ;  /* 0xfffffffd0e157836 */ /* 0x000fd80000000000 */
.L_x_4:
[----:B------:R-:W-:Y:S01]  /*0800*/  IMAD.IADD R22, R6, 0x1, -R25 ;  /* 0x0000000106167824 */ /* 0x000fe200078e0a19 */
[----:B------:R-:W-:-:S04]  /*0810*/  IADD3 R29, PT, PT, R25, 0x1, RZ ;  /* 0x00000001191d7810 */ /* 0x000fc80007ffe0ff */
[C---:B------:R-:W-:Y:S01]  /*0820*/  ISETP.LE.AND P3, PT, R5.reuse, R22, PT ;  /* 0x000000160500720c */ /* 0x040fe20003f63270 */
[----:B------:R-:W-:Y:S01]  /*0830*/  IMAD.IADD R14, R6, 0x1, -R29 ;  /* 0x00000001060e7824 */ /* 0x000fe200078e0a1d */
[----:B------:R-:W-:Y:S02]  /*0840*/  ISETP.LT.AND P4, PT, R22, RZ, PT ;  /* 0x000000ff1600720c */ /* 0x000fe40003f81270 */
[----:B------:R-:W-:Y:S02]  /*0850*/  SEL R15, RZ, 0xffffffff, !P3 ;  /* 0xffffffffff0f7807 */ /* 0x000fe40005800000 */
[----:B------:R-:W-:Y:S02]  /*0860*/  SEL R16, RZ, 0xffffffff, !P4 ;  /* 0xffffffffff107807 */ /* 0x000fe40006000000 */
[----:B------:R-:W-:Y:S01]  /*0870*/  ISETP.LE.AND P3, PT, R5, R14, PT ;  /* 0x0000000e0500720c */ /* 0x000fe20003f63270 */
[----:B------:R-:W-:Y:S01]  /*0880*/  IMAD.MOV R24, RZ, RZ, -R15 ;  /* 0x000000ffff187224 */ /* 0x000fe200078e0a0f */
[----:B------:R-:W-:-:S02]  /*0890*/  IADD3 R17, PT, PT, -R16, RZ, RZ ;  /* 0x000000ff10117210 */ /* 0x000fc40007ffe1ff */
[----:B------:R-:W-:Y:S02]  /*08a0*/  ISETP.LT.AND P4, PT, R14, RZ, PT ;  /* 0x000000ff0e00720c */ /* 0x000fe40003f81270 */
[----:B------:R-:W-:Y:S02]  /*08b0*/  LOP3.LUT R15, R19, R24, RZ, 0xfc, !PT ;  /* 0x00000018130f7212 */ /* 0x000fe400078efcff */
[----:B------:R-:W-:Y:S02]  /*08c0*/  SEL R16, RZ, 0xffffffff, !P3 ;  /* 0xffffffffff107807 */ /* 0x000fe40005800000 */
[----:B------:R-:W-:Y:S02]  /*08d0*/  LOP3.LUT P5, RZ, R15, R20, R17, 0xfe, !PT ;  /* 0x000000140fff7212 */ /* 0x000fe400078afe11 */
[----:B------:R-:W-:Y:S01]  /*08e0*/  SEL R15, RZ, 0xffffffff, !P4 ;  /* 0xffffffffff0f7807 */ /* 0x000fe20006000000 */
[----:B------:R-:W-:-:S04]  /*08f0*/  IMAD.MOV R16, RZ, RZ, -R16 ;  /* 0x000000ffff107224 */ /* 0x000fc800078e0a10 */
[----:B------:R-:W-:Y:S01]  /*0900*/  IMAD.MOV R17, RZ, RZ, -R15 ;  /* 0x000000ffff117224 */ /* 0x000fe200078e0a0f */
[----:B------:R-:W-:-:S04]  /*0910*/  LOP3.LUT R15, R19, R16, RZ, 0xfc, !PT ;  /* 0x00000010130f7212 */ /* 0x000fc800078efcff */
[----:B------:R-:W-:Y:S01]  /*0920*/  LOP3.LUT P6, RZ, R15, R20, R17, 0xfe, !PT ;  /* 0x000000140fff7212 */ /* 0x000fe200078cfe11 */
[----:B------:R-:W0:Y:S01]  /*0930*/  @!P5 LDC R16, c[0x0][0x39c] ;  /* 0x0000e700ff10db82 */ /* 0x000e220000000800 */
[----:B------:R-:W-:-:S04]  /*0940*/  @!P5 IMAD R23, R18, R5, RZ ;  /* 0x000000051217d224 */ /* 0x000fc800078e02ff */
[----:B------:R-:W-:-:S03]  /*0950*/  @!P5 IMAD R23, R2, R9, R23 ;  /* 0x000000090217d224 */ /* 0x000fc600078e0217 */
[----:B------:R-:W0:Y:S02]  /*0960*/  @!P5 LDC R15, c[0x0][0x3a0] ;  /* 0x0000e800ff0fdb82 */ /* 0x000e240000000800 */
[----:B------:R-:W-:Y:S02]  /*0970*/  @!P5 IADD3 R23, PT, PT, R22, R23, RZ ;  /* 0x000000171617d210 */ /* 0x000fe40007ffe0ff */
[----:B------:R-:W-:-:S04]  /*0980*/  @!P6 IMAD R22, R18, R5, RZ ;  /* 0x000000051216e224 */ /* 0x000fc800078e02ff */
[----:B------:R-:W1:Y:S01]  /*0990*/  @!P6 LDC R17, c[0x0][0x3a0] ;  /* 0x0000e800ff11eb82 */ /* 0x000e620000000800 */
[----:B------:R-:W-:-:S04]  /*09a0*/  @!P6 IMAD R27, R2, R9, R22 ;  /* 0x00000009021be224 */ /* 0x000fc800078e0216 */
[----:B------:R-:W-:Y:S02]  /*09b0*/  @!P6 IMAD.IADD R22, R27, 0x1, R14 ;  /* 0x000000011b16e824 */ /* 0x000fe400078e020e */
[----:B------:R-:W-:Y:S01]  /*09c0*/  VIADD R27, R25, 0x2 ;  /* 0x00000002191b7836 */ /* 0x000fe20000000000 */
[----:B------:R-:W1:Y:S01]  /*09d0*/  @!P6 LDC R26, c[0x0][0x39c] ;  /* 0x0000e700ff1aeb82 */ /* 0x000e620000000800 */
[----:B0-----:R-:W-:-:S07]  /*09e0*/  @!P5 IMAD R24, R15, R16, RZ ;  /* 0x000000100f18d224 */ /* 0x001fce00078e02ff */
[----:B------:R-:W0:Y:S01]  /*09f0*/  @!P5 LDC.64 R14, c[0x0][0x388] ;  /* 0x0000e200ff0edb82 */ /* 0x000e220000000a00 */
[----:B------:R-:W-:-:S04]  /*0a00*/  @!P5 IMAD R23, R23, R24, RZ ;  /* 0x000000181717d224 */ /* 0x000fc800078e02ff */
[----:B------:R-:W-:Y:S01]  /*0a10*/  @!P5 IMAD R24, R11, R16, R23 ;  /* 0x000000100b18d224 */ /* 0x000fe200078e0217 */
[----:B------:R-:W-:-:S03]  /*0a20*/  IADD3 R16, PT, PT, R6, -R27, RZ ;  /* 0x8000001b06107210 */ /* 0x000fc60007ffe0ff */
[----:B------:R-:W-:Y:S01]  /*0a30*/  @!P5 IMAD.IADD R23, R24, 0x1, R25 ;  /* 0x000000011817d824 */ /* 0x000fe200078e0219 */
[----:B------:R-:W-:Y:S02]  /*0a40*/  ISETP.LE.AND P3, PT, R5, R16, PT ;  /* 0x000000100500720c */ /* 0x000fe40003f63270 */
[----:B------:R-:W-:Y:S01]  /*0a50*/  ISETP.LT.AND P4, PT, R16, RZ, PT ;  /* 0x000000ff1000720c */ /* 0x000fe20003f81270 */
[----:B-1----:R-:W-:-:S04]  /*0a60*/  @!P6 IMAD R17, R17, R26, RZ ;  /* 0x0000001a1111e224 */ /* 0x002fc800078e02ff */
[----:B------:R-:W-:Y:S01]  /*0a70*/  @!P6 IMAD R22, R17, R22, RZ ;  /* 0x000000161116e224 */ /* 0x000fe200078e02ff */
[----:B------:R-:W-:-:S03]  /*0a80*/  SEL R17, RZ, 0xffffffff, !P3 ;  /* 0xffffffffff117807 */ /* 0x000fc60005800000 */
[----:B------:R-:W-:Y:S02]  /*0a90*/  @!P6 IMAD R26, R11, R26, R22 ;  /* 0x0000001a0b1ae224 */ /* 0x000fe400078e0216 */
[----:B0-----:R-:W-:Y:S01]  /*0aa0*/  @!P5 IMAD.WIDE R22, R23, 0x4, R14 ;  /* 0x000000041716d825 */ /* 0x001fe200078e020e */
[----:B------:R-:W-:-:S03]  /*0ab0*/  SEL R14, RZ, 0xffffffff, !P4 ;  /* 0xffffffffff0e7807 */ /* 0x000fc60006000000 */
[----:B------:R-:W-:Y:S01]  /*0ac0*/  IMAD.MOV R24, RZ, RZ, -R17 ;  /* 0x000000ffff187224 */ /* 0x000fe200078e0a11 */
[----:B------:R-:W-:Y:S01]  /*0ad0*/  IADD3 R14, PT, PT, -R14, RZ, RZ ;  /* 0x000000ff0e0e7210 */ /* 0x000fe20007ffe1ff */
[----:B------:R-:W-:Y:S01]  /*0ae0*/  @!P6 IMAD.IADD R29, R29, 0x1, R26 ;  /* 0x000000011d1de824 */ /* 0x000fe200078e021a */
[----:B------:R0:W2:Y:S02]  /*0af0*/  @!P5 LDG.E R23, desc[UR6][R22.64] ;  /* 0x000000061617d981 */ /* 0x0000a4000c1e1900 */
[----:B------:R-:W-:-:S04]  /*0b00*/  LOP3.LUT R15, R19, R24, RZ, 0xfc, !PT ;  /* 0x00000018130f7212 */ /* 0x000fc800078efcff */
[----:B------:R-:W-:-:S13]  /*0b10*/  LOP3.LUT P4, RZ, R15, R20, R14, 0xfe, !PT ;  /* 0x000000140fff7212 */ /* 0x000fda000788fe0e */
[----:B------:R-:W1:Y:S01]  /*0b20*/  @!P4 LDC R17, c[0x0][0x3a0] ;  /* 0x0000e800ff11cb82 */ /* 0x000e620000000800 */
[----:B------:R-:W-:-:S04]  /*0b30*/  @!P4 IMAD R14, R18, R5, RZ ;  /* 0x00000005120ec224 */ /* 0x000fc800078e02ff */
[----:B------:R-:W-:-:S03]  /*0b40*/  @!P4 IMAD R15, R2, R9, R14 ;  /* 0x00000009020fc224 */ /* 0x000fc600078e020e */
[----:B------:R-:W1:Y:S01]  /*0b50*/  @!P4 LDC R24, c[0x0][0x39c] ;  /* 0x0000e700ff18cb82 */ /* 0x000e620000000800 */
[----:B------:R-:W-:-:S07]  /*0b60*/  @!P4 IMAD.IADD R16, R15, 0x1, R16 ;  /* 0x000000010f10c824 */ /* 0x000fce00078e0210 */
[----:B------:R-:W3:Y:S01]  /*0b70*/  @!P6 LDC.64 R14, c[0x0][0x388] ;  /* 0x0000e200ff0eeb82 */ /* 0x000ee20000000a00 */
[----:B-1----:R-:W-:-:S04]  /*0b80*/  @!P4 IMAD R17, R17, R24, RZ ;  /* 0x000000181111c224 */ /* 0x002fc800078e02ff */
[----:B------:R-:W-:-:S04]  /*0b90*/  @!P4 IMAD R16, R17, R16, RZ ;  /* 0x000000101110c224 */ /* 0x000fc800078e02ff */
[----:B------:R-:W-:Y:S02]  /*0ba0*/  @!P4 IMAD R24, R11, R24, R16 ;  /* 0x000000180b18c224 */ /* 0x000fe400078e0210 */
[----:B------:R-:W1:Y:S03]  /*0bb0*/  @!P4 LDC.64 R16, c[0x0][0x388] ;  /* 0x0000e200ff10cb82 */ /* 0x000e660000000a00 */
[----:B------:R-:W-:Y:S01]  /*0bc0*/  @!P4 IADD3 R24, PT, PT, R27, R24, RZ ;  /* 0x000000181b18c210 */ /* 0x000fe20007ffe0ff */
[----:B------:R-:W-:-:S04]  /*0bd0*/  VIADD R27, R25, 0x3 ;  /* 0x00000003191b7836 */ /* 0x000fc80000000000 */
[----:B------:R-:W-:-:S05]  /*0be0*/  IMAD.IADD R26, R6, 0x1, -R27 ;  /* 0x00000001061a7824 */ /* 0x000fca00078e0a1b */
[----:B------:R-:W-:-:S04]  /*0bf0*/  ISETP.LE.AND P3, PT, R5, R26, PT ;  /* 0x0000001a0500720c */ /* 0x000fc80003f63270 */
[----:B0-----:R-:W-:Y:S02]  /*0c00*/  SEL R22, RZ, 0xffffffff, !P3 ;  /* 0xffffffffff167807 */ /* 0x001fe40005800000 */
[----:B------:R-:W-:Y:S01]  /*0c10*/  ISETP.LT.AND P3, PT, R26, RZ, PT ;  /* 0x000000ff1a00720c */ /* 0x000fe20003f61270 */
[----:B-1----:R-:W-:Y:S01]  /*0c20*/  @!P4 IMAD.WIDE R16, R24, 0x4, R16 ;  /* 0x000000041810c825 */ /* 0x002fe200078e0210 */
[----:B------:R-:W-:Y:S02]  /*0c30*/  IADD3 R24, PT, PT, -R22, RZ, RZ ;  /* 0x000000ff16187210 */ /* 0x000fe40007ffe1ff */
[----:B------:R-:W-:Y:S01]  /*0c40*/  SEL R22, RZ, 0xffffffff, !P3 ;  /* 0xffffffffff167807 */ /* 0x000fe20005800000 */
[----:B---3--:R-:W-:Y:S02]  /*0c50*/  @!P6 IMAD.WIDE R14, R29, 0x4, R14 ;  /* 0x000000041d0ee825 */ /* 0x008fe400078e020e */
[----:B------:R-:W3:Y:S02]  /*0c60*/  @!P4 LDG.E R17, desc[UR6][R16.64] ;  /* 0x000000061011c981 */ /* 0x000ee4000c1e1900 */
[----:B------:R-:W-:Y:S01]  /*0c70*/  IMAD.MOV R28, RZ, RZ, -R22 ;  /* 0x000000ffff1c7224 */ /* 0x000fe200078e0a16 */
[----:B------:R-:W-:Y:S01]  /*0c80*/  LOP3.LUT R22, R19, R24, RZ, 0xfc, !PT ;  /* 0x0000001813167212 */ /* 0x000fe200078efcff */
[----:B------:R0:W4:Y:S03]  /*0c90*/  @!P6 LDG.E R29, desc[UR6][R14.64] ;  /* 0x000000060e1de981 */ /* 0x000126000c1e1900 */
[----:B------:R-:W-:-:S13]  /*0ca0*/  LOP3.LUT P3, RZ, R22, R20, R28, 0xfe, !PT ;  /* 0x0000001416ff7212 */ /* 0x000fda000786fe1c */
[----:B0-----:R-:W0:Y:S08]  /*0cb0*/  @!P3 LDC R14, c[0x0][0x3a0] ;  /* 0x0000e800ff0ebb82 */ /* 0x001e300000000800 */
[----:B------:R-:W0:Y:S01]  /*0cc0*/  @!P3 LDC R15, c[0x0][0x39c] ;  /* 0x0000e700ff0fbb82 */ /* 0x000e220000000800 */
[----:B------:R-:W-:-:S04]  /*0cd0*/  @!P3 IMAD R22, R18, R5, RZ ;  /* 0x000000051216b224 */ /* 0x000fc800078e02ff */
[----:B------:R-:W-:-:S04]  /*0ce0*/  @!P3 IMAD R22, R2, R9, R22 ;  /* 0x000000090216b224 */ /* 0x000fc800078e0216 */
[----:B------:R-:W-:Y:S02]  /*0cf0*/  @!P3 IMAD.IADD R26, R22, 0x1, R26 ;  /* 0x00000001161ab824 */ /* 0x000fe400078e021a */
[----:B0-----:R-:W-:-:S04]  /*0d00*/  @!P3 IMAD R14, R14, R15, RZ ;  /* 0x0000000f0e0eb224 */ /* 0x001fc800078e02ff */
[----:B------:R-:W-:-:S04]  /*0d10*/  @!P3 IMAD R26, R14, R26, RZ ;  /* 0x0000001a0e1ab224 */ /* 0x000fc800078e02ff */
[----:B------:R-:W-:Y:S02]  /*0d20*/  @!P3 IMAD R26, R11, R15, R26 ;  /* 0x0000000f0b1ab224 */ /* 0x000fe400078e021a */
[----:B------:R-:W0:Y:S03]  /*0d30*/  @!P3 LDC.64 R14, c[0x0][0x388] ;  /* 0x0000e200ff0ebb82 */ /* 0x000e260000000a00 */
[----:B------:R-:W-:-:S05]  /*0d40*/  @!P3 IADD3 R27, PT, PT, R27, R26, RZ ;  /* 0x0000001a1b1bb210 */ /* 0x000fca0007ffe0ff */
[----:B0-----:R-:W-:-:S06]  /*0d50*/  @!P3 IMAD.WIDE R14, R27, 0x4, R14 ;  /* 0x000000041b0eb825 */ /* 0x001fcc00078e020e */
[----:B------:R-:W5:Y:S01]  /*0d60*/  @!P3 LDG.E R15, desc[UR6][R14.64] ;  /* 0x000000060e0fb981 */ /* 0x000f62000c1e1900 */
[----:B------:R-:W-:Y:S02]  /*0d70*/  VIADD R25, R25, 0x4 ;  /* 0x0000000419197836 */ /* 0x000fe40000000000 */
[----:B--2---:R-:W-:-:S03]  /*0d80*/  @!P5 FADD.FTZ R10, R10, R23 ;  /* 0x000000170a0ad221 */ /* 0x004fc60000010000 */
[----:B------:R-:W-:Y:S01]  /*0d90*/  ISETP.GE.AND P5, PT, R25, R21, PT ;  /* 0x000000151900720c */ /* 0x000fe20003fa6270 */
[----:B----4-:R-:W-:-:S04]  /*0da0*/  @!P6 FADD.FTZ R10, R10, R29 ;  /* 0x0000001d0a0ae221 */ /* 0x010fc80000010000 */
[----:B---3--:R-:W-:-:S04]  /*0db0*/  @!P4 FADD.FTZ R10, R10, R17 ;  /* 0x000000110a0ac221 */ /* 0x008fc80000010000 */
[----:B-----5:R-:W-:-:S04]  /*0dc0*/  @!P3 FADD.FTZ R10, R10, R15 ;  /* 0x0000000f0a0ab221 */ /* 0x020fc80000010000 */
[----:B------:R-:W-:Y:S05]  /*0dd0*/  @!P5 BRA `(.L_x_4) ;  /* 0xfffffff80088d947 */ /* 0x000fea000383ffff */
.L_x_3:
[----:B------:R-:W0:Y:S02]  /*0de0*/  LDCU UR5, c[0x0][0x39c] ;  /* 0x00007380ff0577ac */ /* 0x000e240008000800 */
[----:B0-----:R-:W-:-:S04]  /*0df0*/  IADD3 R14, PT, PT, -R25, UR5, RZ ;  /* 0x00000005190e7c10 */ /* 0x001fc8000fffe1ff */
[----:B------:R-:W-:-:S13]  /*0e00*/  ISETP.GT.AND P3, PT, R14, 0x1, PT ;  /* 0x000000010e00780c */ /* 0x000fda0003f64270 */
[----:B------:R-:W-:Y:S05]  /*0e10*/  @!P3 BRA `(.L_x_5) ;  /* 0x0000000000b4b947 */ /* 0x000fea0003800000 */
[----:B------:R-:W-:Y:S01]  /*0e20*/  IMAD.IADD R16, R6, 0x1, -R25 ;  /* 0x0000000106107824 */ /* 0x000fe200078e0a19 */
[----:B------:R-:W-:-:S04]  /*0e30*/  IADD3 R21, PT, PT, R25, 0x1, RZ ;  /* 0x0000000119157810 */ /* 0x000fc80007ffe0ff */
[C---:B------:R-:W-:Y:S01]  /*0e40*/  ISETP.LE.AND P0, PT, R5.reuse, R16, PT ;  /* 0x000000100500720c */ /* 0x040fe20003f03270 */
[----:B------:R-:W-:Y:S01]  /*0e50*/  IMAD.IADD R14, R6, 0x1, -R21 ;  /* 0x00000001060e7824 */ /* 0x000fe200078e0a15 */
[----:B------:R-:W-:Y:S02]  /*0e60*/  ISETP.LT.AND P3, PT, R16, RZ, PT ;  /* 0x000000ff1000720c */ /* 0x000fe40003f61270 */
[----:B------:R-:W-:Y:S02]  /*0e70*/  SEL R15, RZ, 0xffffffff, !P0 ;  /* 0xffffffffff0f7807 */ /* 0x000fe40004000000 */
[----:B------:R-:W-:Y:S02]  /*0e80*/  ISETP.LE.AND P0, PT, R5, R14, PT ;  /* 0x0000000e0500720c */ /* 0x000fe40003f03270 */
[----:B------:R-:W-:Y:S01]  /*0e90*/  SEL R17, RZ, 0xffffffff, !P3 ;  /* 0xffffffffff117807 */ /* 0x000fe20005800000 */
[----:B------:R-:W-:Y:S01]  /*0ea0*/  IMAD.MOV R24, RZ, RZ, -R15 ;  /* 0x000000ffff187224 */ /* 0x000fe200078e0a0f */
[----:B------:R-:W-:-:S02]  /*0eb0*/  ISETP.LT.AND P3, PT, R14, RZ, PT ;  /* 0x000000ff0e00720c */ /* 0x000fc40003f61270 */
[----:B------:R-:W-:Y:S02]  /*0ec0*/  SEL R22, RZ, 0xffffffff, !P0 ;  /* 0xffffffffff167807 */ /* 0x000fe40004000000 */
[----:B------:R-:W-:Y:S02]  /*0ed0*/  IADD3 R23, PT, PT, -R17, RZ, RZ ;  /* 0x000000ff11177210 */ /* 0x000fe40007ffe1ff */
[----:B------:R-:W-:Y:S01]  /*0ee0*/  LOP3.LUT R15, R19, R24, RZ, 0xfc, !PT ;  /* 0x00000018130f7212 */ /* 0x000fe200078efcff */
[----:B------:R-:W-:Y:S01]  /*0ef0*/  IMAD.MOV R22, RZ, RZ, -R22 ;  /* 0x000000ffff167224 */ /* 0x000fe200078e0a16 */
[----:B------:R-:W-:Y:S02]  /*0f00*/  SEL R17, RZ, 0xffffffff, !P3 ;  /* 0xffffffffff117807 */ /* 0x000fe40005800000 */
[----:B------:R-:W-:Y:S02]  /*0f10*/  LOP3.LUT P3, RZ, R15, R20, R23, 0xfe, !PT ;  /* 0x000000140fff7212 */ /* 0x000fe4000786fe17 */
[----:B------:R-:W-:Y:S01]  /*0f20*/  LOP3.LUT R15, R19, R22, RZ, 0xfc, !PT ;  /* 0x00000016130f7212 */ /* 0x000fe200078efcff */
[----:B------:R-:W-:-:S05]  /*0f30*/  IMAD.MOV R17, RZ, RZ, -R17 ;  /* 0x000000ffff117224 */ /* 0x000fca00078e0a11 */
[----:B------:R-:W-:-:S05]  /*0f40*/  LOP3.LUT P4, RZ, R15, R20, R17, 0xfe, !PT ;  /* 0x000000140fff7212 */ /* 0x000fca000788fe11 */
[----:B------:R-:W0:Y:S01]  /*0f50*/  @!P3 LDC R15, c[0x0][0x3a0] ;  /* 0x0000e800ff0fbb82 */ /* 0x000e220000000800 */
[----:B------:R-:W-:-:S04]  /*0f60*/  @!P3 IMAD R17, R18, R5, RZ ;  /* 0x000000051211b224 */ /* 0x000fc800078e02ff */
[----:B------:R-:W-:-:S03]  /*0f70*/  @!P3 IMAD R17, R2, R9, R17 ;  /* 0x000000090211b224 */ /* 0x000fc600078e0211 */
[----:B------:R-:W1:Y:S01]  /*0f80*/  @!P4 LDC R22, c[0x0][0x3a0] ;  /* 0x0000e800ff16cb82 */ /* 0x000e620000000800 */
[----:B------:R-:W-:-:S04]  /*0f90*/  @!P4 IMAD R23, R18, R5, RZ ;  /* 0x000000051217c224 */ /* 0x000fc800078e02ff */
[----:B------:R-:W-:Y:S01]  /*0fa0*/  @!P4 IMAD R27, R2, R9, R23 ;  /* 0x00000009021bc224 */ /* 0x000fe200078e0217 */
[----:B------:R-:W-:Y:S02]  /*0fb0*/  @!P3 IADD3 R23, PT, PT, R17, R16, RZ ;  /* 0x000000101117b210 */ /* 0x000fe40007ffe0ff */
[----:B------:R-:W2:Y:S01]  /*0fc0*/  @!P3 LDC.64 R16, c[0x0][0x388] ;  /* 0x0000e200ff10bb82 */ /* 0x000ea20000000a00 */
[----:B------:R-:W-:Y:S02]  /*0fd0*/  @!P4 IMAD.IADD R26, R27, 0x1, R14 ;  /* 0x000000011b1ac824 */ /* 0x000fe400078e020e */
[----:B0-----:R-:W-:-:S05]  /*0fe0*/  @!P3 IMAD R24, R15, UR5, RZ ;  /* 0x000000050f18bc24 */ /* 0x001fca000f8e02ff */
[----:B------:R-:W0:Y:S01]  /*0ff0*/  @!P4 LDC.64 R14, c[0x0][0x388] ;  /* 0x0000e200ff0ecb82 */ /* 0x000e220000000a00 */
[----:B------:R-:W-:Y:S02]  /*1000*/  @!P3 IMAD R24, R24, R23, RZ ;  /* 0x000000171818b224 */ /* 0x000fe400078e02ff */
[----:B-1----:R-:W-:Y:S02]  /*1010*/  @!P4 IMAD R23, R22, UR5, RZ ;  /* 0x000000051617cc24 */ /* 0x002fe4000f8e02ff */
[----:B------:R-:W-:Y:S02]  /*1020*/  @!P3 IMAD R24, R11, UR5, R24 ;  /* 0x000000050b18bc24 */ /* 0x000fe4000f8e0218 */
[----:B------:R-:W-:Y:S02]  /*1030*/  @!P4 IMAD R26, R23, R26, RZ ;  /* 0x0000001a171ac224 */ /* 0x000fe400078e02ff */
[----:B------:R-:W-:Y:S02]  /*1040*/  @!P3 IMAD.IADD R25, R25, 0x1, R24 ;  /* 0x000000011919b824 */ /* 0x000fe400078e0218 */
[----:B------:R-:W-:-:S02]  /*1050*/  @!P4 IMAD R26, R11, UR5, R26 ;  /* 0x000000050b1acc24 */ /* 0x000fc4000f8e021a */
[----:B--2---:R-:W-:-:S03]  /*1060*/  @!P3 IMAD.WIDE R16, R25, 0x4, R16 ;  /* 0x000000041910b825 */ /* 0x004fc600078e0210 */
[----:B------:R-:W-:-:S03]  /*1070*/  @!P4 IADD3 R23, PT, PT, R21, R26, RZ ;  /* 0x0000001a1517c210 */ /* 0x000fc60007ffe0ff */
[----:B------:R-:W2:Y:S02]  /*1080*/  @!P3 LDG.E R17, desc[UR6][R16.64] ;  /* 0x000000061011b981 */ /* 0x000ea4000c1e1900 */
[----:B0-----:R-:W-:-:S06]  /*1090*/  @!P4 IMAD.WIDE R14, R23, 0x4, R14 ;  /* 0x00000004170ec825 */ /* 0x001fcc00078e020e */
[----:B------:R-:W3:Y:S01]  /*10a0*/  @!P4 LDG.E R15, desc[UR6][R14.64] ;  /* 0x000000060e0fc981 */ /* 0x000ee2000c1e1900 */
[----:B------:R-:W-:Y:S01]  /*10b0*/  PLOP3.LUT P0, PT, PT, PT, PT, 0x8, 0x80 ;  /* 0x000000000080781c */ /* 0x000fe20003f0e170 */
[----:B------:R-:W-:Y:S02]  /*10c0*/  VIADD R25, R21, 0x1 ;  /* 0x0000000115197836 */ /* 0x000fe40000000000 */
[----:B--2---:R-:W-:-:S04]  /*10d0*/  @!P3 FADD.FTZ R10, R10, R17 ;  /* 0x000000110a0ab221 */ /* 0x004fc80000010000 */
[----:B---3--:R-:W-:-:S07]  /*10e0*/  @!P4 FADD.FTZ R10, R10, R15 ;  /* 0x0000000f0a0ac221 */ /* 0x008fce0000010000 */
.L_x_5:
[----:B------:R-:W-:-:S13]  /*10f0*/  ISETP.NE.OR P0, PT, R25, UR5, P0 ;  /* 0x0000000519007c0c */ /* 0x000fda0008705670 */
[----:B------:R-:W-:Y:S05]  /*1100*/  @!P0 BRA `(.L_x_1) ;  /* 0x0000000000648947 */ /* 0x000fea0003800000 */
.L_x_2:
[----:B------:R-:W-:Y:S01]  /*1110*/  IMAD.IADD R22, R6, 0x1, -R25 ;  /* 0x0000000106167824 */ /* 0x000fe200078e0a19 */
[----:B------:R-:W-:Y:S04]  /*1120*/  BSSY.RECONVERGENT B0, `(.L_x_6) ;  /* 0x0000014000007945 */ /* 0x000fe80003800200 */
[----:B------:R-:W-:Y:S02]  /*1130*/  ISETP.LE.AND P0, PT, R5, R22, PT ;  /* 0x000000160500720c */ /* 0x000fe40003f03270 */
[----:B------:R-:W-:Y:S02]  /*1140*/  ISETP.LT.AND P3, PT, R22, RZ, PT ;  /* 0x000000ff1600720c */ /* 0x000fe40003f61270 */
[----:B------:R-:W-:Y:S02]  /*1150*/  SEL R14, RZ, 0xffffffff, !P0 ;  /* 0xffffffffff0e7807 */ /* 0x000fe40004000000 */
[----:B------:R-:W-:-:S02]  /*1160*/  SEL R15, RZ, 0xffffffff, !P3 ;  /* 0xffffffffff0f7807 */ /* 0x000fc40005800000 */
[----:B------:R-:W-:-:S03]  /*1170*/  IADD3 R14, PT, PT, -R14, RZ, RZ ;  /* 0x000000ff0e0e7210 */ /* 0x000fc60007ffe1ff */
[----:B------:R-:W-:Y:S01]  /*1180*/  IMAD.MOV R16, RZ, RZ, -R15 ;  /* 0x000000ffff107224 */ /* 0x000fe200078e0a0f */
[----:B------:R-:W-:-:S04]  /*1190*/  LOP3.LUT R15, R19, R14, RZ, 0xfc, !PT ;  /* 0x0000000e130f7212 */ /* 0x000fc800078efcff */
[----:B------:R-:W-:-:S13]  /*11a0*/  LOP3.LUT P0, RZ, R15, R20, R16, 0xfe, !PT ;  /* 0x000000140fff7212 */ /* 0x000fda000780fe10 */
[----:B------:R-:W-:Y:S05]  /*11b0*/  @P0 BRA `(.L_x_7) ;  /* 0x0000000000280947 */ /* 0x000fea0003800000 */
[----:B------:R-:W-:Y:S01]  /*11c0*/  IMAD R14, R18, R5, RZ ;  /* 0x00000005120e7224 */ /* 0x000fe200078e02ff */
[----:B------:R-:W-:-:S03]  /*11d0*/  UIMAD UR5, UR8, UR9, URZ ;  /* 0x00000009080572a4 */ /* 0x000fc6000f8e02ff */
[----:B------:R-:W-:-:S04]  /*11e0*/  IMAD R15, R2, R9, R14 ;  /* 0x00000009020f7224 */ /* 0x000fc800078e020e */
[----:B------:R-:W-:-:S04]  /*11f0*/  IMAD.IADD R14, R15, 0x1, R22 ;  /* 0x000000010f0e7824 */ /* 0x000fc800078e0216 */
[----:B------:R-:W-:-:S04]  /*1200*/  IMAD R14, R14, UR5, RZ ;  /* 0x000000050e0e7c24 */ /* 0x000fc8000f8e02ff */
[----:B------:R-:W-:-:S05]  /*1210*/  IMAD R14, R11, UR9, R14 ;  /* 0x000000090b0e7c24 */ /* 0x000fca000f8e020e */
[----:B------:R-:W-:-:S05]  /*1220*/  IADD3 R15, PT, PT, R14, R25, RZ ;  /* 0x000000190e0f7210 */ /* 0x000fca0007ffe0ff */
[----:B------:R-:W-:-:S06]  /*1230*/  IMAD.WIDE R14, R15, 0x4, R12 ;  /* 0x000000040f0e7825 */ /* 0x000fcc00078e020c */
[----:B------:R-:W2:Y:S02]  /*1240*/  LDG.E R15, desc[UR6][R14.64] ;  /* 0x000000060e0f7981 */ /* 0x000ea4000c1e1900 */
[----:B--2---:R-:W-:-:S07]  /*1250*/  FADD.FTZ R10, R10, R15 ;  /* 0x0000000f0a0a7221 */ /* 0x004fce0000010000 */
.L_x_7:
[----:B------:R-:W-:Y:S05]  /*1260*/  BSYNC.RECONVERGENT B0 ;  /* 0x0000000000007941 */ /* 0x000fea0003800200 */
.L_x_6:
[----:B------:R-:W-:-:S05]  /*1270*/  VIADD R25, R25, 0x1 ;  /* 0x0000000119197836 */ /* 0x000fca0000000000 */
[----:B------:R-:W-:-:S13]  /*1280*/  ISETP.NE.AND P0, PT, R25, UR9, PT ;  /* 0x0000000919007c0c */ /* 0x000fda000bf05270 */
[----:B------:R-:W-:Y:S05]  /*1290*/  @P0 BRA `(.L_x_2) ;  /* 0xfffffffc009c0947 */ /* 0x000fea000383ffff */
.L_x_1:
[----:B------:R-:W0:Y:S01]  /*12a0*/  LDCU UR5, c[0x0][0x3a0] ;  /* 0x00007400ff0577ac */ /* 0x000e220008000800 */
[----:B------:R-:W-:-:S05]  /*12b0*/  VIADD R11, R11, 0x1 ;  /* 0x000000010b0b7836 */ /* 0x000fca0000000000 */
[----:B0-----:R-:W-:-:S13]  /*12c0*/  ISETP.NE.AND P0, PT, R11, UR5, PT ;  /* 0x000000050b007c0c */ /* 0x001fda000bf05270 */
[----:B------:R-:W-:Y:S05]  /*12d0*/  @P0 BRA `(.L_x_8) ;  /* 0xfffffff400040947 */ /* 0x000fea000383ffff */
[----:B------:R-:W-:Y:S05]  /*12e0*/  BRA `(.L_x_9) ;  /* 0x0000000000047947 */ /* 0x000fea0003800000 */
.L_x_0:
[----:B------:R-:W-:-:S07]  /*12f0*/  HFMA2 R10, -RZ, RZ, 0, 0 ;  /* 0x00000000ff0a7431 */ /* 0x000fce00000001ff */
.L_x_9:
[----:B------:R-:W0:Y:S01]  /*1300*/  LDCU UR5, c[0x0][0x390] ;  /* 0x00007200ff0577ac */ /* 0x000e220008000800 */
[----:B------:R-:W1:Y:S01]  /*1310*/  LDC.64 R12, c[0x0][0x380] ;  /* 0x0000e000ff0c7b82 */ /* 0x000e620000000a00 */
[----:B------:R-:W-:Y:S01]  /*1320*/  IMAD R9, R4, R9, RZ ;  /* 0x0000000904097224 */ /* 0x000fe200078e02ff */
[----:B------:R-:W-:-:S04]  /*1330*/  IADD3 R7, PT, PT, R7, UR4, RZ ;  /* 0x0000000407077c10 */ /* 0x000fc8000fffe0ff */
[----:B------:R-:W-:Y:S01]  /*1340*/  ISETP.GT.AND P0, PT, R0, R7, PT ;  /* 0x000000070000720c */ /* 0x000fe20003f04270 */
[----:B0-----:R-:W-:-:S04]  /*1350*/  IMAD R9, R8, UR5, R9 ;  /* 0x0000000508097c24 */ /* 0x001fc8000f8e0209 */
[----:B------:R-:W-:-:S04]  /*1360*/  IMAD.IADD R9, R6, 0x1, R9 ;  /* 0x0000000106097824 */ /* 0x000fc800078e0209 */
[----:B-1----:R-:W-:-:S05]  /*1370*/  IMAD.WIDE R8, R9, 0x4, R12 ;  /* 0x0000000409087825 */ /* 0x002fca00078e020c */
[----:B------:R0:W-:Y:S01]  /*1380*/  STG.E desc[UR6][R8.64], R10 ;  /* 0x0000000a08007986 */ /* 0x0001e2000c101906 */
[----:B------:R-:W-:Y:S05]  /*1390*/  @P0 BRA `(.L_x_10) ;  /* 0xffffffec00e40947 */ /* 0x000fea000383ffff */
[----:B------:R-:W-:Y:S05]  /*13a0*/  EXIT ;  /* 0x000000000000794d */ /* 0x000fea0003800000 */
.L_x_11:
[----:B------:R-:W-:-:S00]  /*13b0*/  BRA `(.L_x_11) ;  /* 0xfffffffc00fc7947 */ /* 0x000fc0000383ffff */
[----:B------:R-:W-:-:S00]  /*13c0*/  NOP ;  /* 0x0000000000007918 */ /* 0x000fc00000000000 */
        /* <DEDUP_REMOVED lines=11> */
.L_x_50:


//--------------------- .text._Z8im2col_fPKfPfiiiiii --------------------------
	.section	.text._Z8im2col_fPKfPfiiiiii,"ax",@progbits
	.align	128
.text._Z8im2col_fPKfPfiiiiii:
        .type           _Z8im2col_fPKfPfiiiiii,@function
        .size           _Z8im2col_fPKfPfiiiiii,(.L_x_51 - _Z8im2col_fPKfPfiiiiii)
        .other          _Z8im2col_fPKfPfiiiiii,@"STO_CUDA_ENTRY STV_DEFAULT"
_Z8im2col_fPKfPfiiiiii:
[----:B------:R-:W-:Y:S01]  /*0000*/  LDC R1, c[0x0][0x37c] ;  /* 0x0000df00ff017b82 */ /* 0x000fe20000000800 */
[----:B------:R-:W0:Y:S01]  /*0010*/  S2R R3, SR_CTAID.X ;  /* 0x0000000000037919 */ /* 0x000e220000002500 */
[----:B------:R-:W1:Y:S01]  /*0020*/  LDCU UR4, c[0x0][0x360] ;  /* 0x00006c00ff0477ac */ /* 0x000e620008000800 */
[----:B------:R-:W2:Y:S01]  /*0030*/  S2R R0, SR_TID.X ;  /* 0x0000000000007919 */ /* 0x000ea20000002100 */
[----:B------:R-:W3:Y:S01]  /*0040*/  LDCU UR5, c[0x0][0x3a4] ;  /* 0x00007480ff0577ac */ /* 0x000ee20008000800 */
[----:B-1----:R-:W-:Y:S01]  /*0050*/  ULOP3.LUT UR4, UR4, 0xffff, URZ, 0xc0, !UPT ;  /* 0x0000ffff04047892 */ /* 0x002fe2000f8ec0ff */
[----:B0-----:R-:W-:Y:S02]  /*0060*/  LOP3.LUT R3, R3, 0xffff, RZ, 0xc0, !PT ;  /* 0x0000ffff03037812 */ /* 0x001fe400078ec0ff */
[----:B--2---:R-:W-:-:S05]  /*0070*/  LOP3.LUT R0, R0, 0xffff, RZ, 0xc0, !PT ;  /* 0x0000ffff00007812 */ /* 0x004fca00078ec0ff */
[----:B------:R-:W-:-:S05]  /*0080*/  IMAD R0, R3, UR4, R0 ;  /* 0x0000000403007c24 */ /* 0x000fca000f8e0200 */
[----:B---3--:R-:W-:-:S13]  /*0090*/  ISETP.GE.AND P0, PT, R0, UR5, PT ;  /* 0x0000000500007c0c */ /* 0x008fda000bf06270 */
[----:B------:R-:W-:Y:S05]  /*00a0*/  @P0 EXIT ;  /* 0x000000000000094d */ /* 0x000fea0003800000 */
[----:B------:R-:W0:Y:S01]  /*00b0*/  LDCU UR5, c[0x0][0x370] ;  /* 0x00006e00ff0577ac */ /* 0x000e220008000800 */
[----:B------:R-:W1:Y:S01]  /*00c0*/  LDCU UR8, c[0x0][0x3a0] ;  /* 0x00007400ff0877ac */ /* 0x000e620008000800 */
[----:B------:R-:W2:Y:S01]  /*00d0*/  LDCU.64 UR6, c[0x0][0x358] ;  /* 0x00006b00ff0677ac */ /* 0x000ea20008000a00 */
[----:B0-----:R-:W-:-:S04]  /*00e0*/  ULOP3.LUT UR5, UR5, 0xffff, URZ, 0xc0, !UPT ;  /* 0x0000ffff05057892 */ /* 0x001fc8000f8ec0ff */
[----:B------:R-:W-:Y:S02]  /*00f0*/  UIMAD UR4, UR4, UR5, URZ ;  /* 0x00000005040472a4 */ /* 0x000fe4000f8e02ff */
[----:B-12---:R-:W-:-:S11]  /*0100*/  UISETP.GT.AND UP0, UPT, UR8, URZ, UPT ;  /* 0x000000ff0800728c */ /* 0x006fd6000bf04270 */
.L_x_23:
[----:B012---:R-:W-:Y:S05]  /*0110*/  BRA.U !UP0, `(.L_x_12) ;  /* 0x0000000908b47547 */ /* 0x007fea000b800000 */
[----:B------:R-:W0:Y:S01]  /*0120*/  LDC R8, c[0x0][0x398] ;  /* 0x0000e600ff087b82 */ /* 0x000e220000000800 */
[----:B------:R-:W-:-:S07]  /*0130*/  ISETP.GE.AND P3, PT, R0, RZ, PT ;  /* 0x000000ff0000720c */ /* 0x000fce0003f66270 */
[----:B------:R-:W1:Y:S01]  /*0140*/  LDC R9, c[0x0][0x3a4] ;  /* 0x0000e900ff097b82 */ /* 0x000e620000000800 */
[----:B0-----:R-:W-:-:S04]  /*0150*/  IABS R6, R8 ;  /* 0x0000000800067213 */ /* 0x001fc80000000000 */
[----:B------:R-:W0:Y:S01]  /*0160*/  I2F.RP R4, R6 ;  /* 0x0000000600047306 */ /* 0x000e220000209400 */
[----:B-1----:R-:W-:-:S07]  /*0170*/  IABS R7, R9 ;  /* 0x0000000900077213 */ /* 0x002fce0000000000 */
[----:B0-----:R-:W0:Y:S02]  /*0180*/  MUFU.RCP R4, R4 ;  /* 0x0000000400047308 */ /* 0x001e240000001000 */
[----:B0-----:R-:W-:-:S06]  /*0190*/  VIADD R2, R4, 0xffffffe ;  /* 0x0ffffffe04027836 */ /* 0x001fcc0000000000 */
[----:B------:R0:W1:Y:S02]  /*01a0*/  F2I.FTZ.U32.TRUNC.NTZ R3, R2 ;  /* 0x0000000200037305 */ /* 0x000064000021f000 */
[----:B0-----:R-:W-:Y:S02]  /*01b0*/  IMAD.MOV.U32 R2, RZ, RZ, RZ ;  /* 0x000000ffff027224 */ /* 0x001fe400078e00ff */
[----:B-1----:R-:W-:-:S04]  /*01c0*/  IMAD.MOV R5, RZ, RZ, -R3 ;  /* 0x000000ffff057224 */ /* 0x002fc800078e0a03 */
[----:B------:R-:W-:-:S04]  /*01d0*/  IMAD R5, R5, R6, RZ ;  /* 0x0000000605057224 */ /* 0x000fc800078e02ff */
[----:B------:R-:W-:Y:S02]  /*01e0*/  IMAD.HI.U32 R3, R3, R5, R2 ;  /* 0x0000000503037227 */ /* 0x000fe400078e0002 */
[----:B------:R-:W0:Y:S04]  /*01f0*/  LDC R2, c[0x0][0x39c] ;  /* 0x0000e700ff027b82 */ /* 0x000e280000000800 */
[----:B------:R-:W-:-:S04]  /*0200*/  IMAD.HI.U32 R5, R3, R7, RZ ;  /* 0x0000000703057227 */ /* 0x000fc800078e00ff */
[----:B------:R-:W-:-:S04]  /*0210*/  IMAD.MOV R3, RZ, RZ, -R5 ;  /* 0x000000ffff037224 */ /* 0x000fc800078e0a05 */
[C---:B------:R-:W-:Y:S02]  /*0220*/  IMAD R3, R6.reuse, R3, R7 ;  /* 0x0000000306037224 */ /* 0x040fe400078e0207 */
[----:B------:R-:W0:Y:S03]  /*0230*/  LDC R7, c[0x0][0x390] ;  /* 0x0000e400ff077b82 */ /* 0x000e260000000800 */
[----:B------:R-:W-:-:S13]  /*0240*/  ISETP.GT.U32.AND P1, PT, R6, R3, PT ;  /* 0x000000030600720c */ /* 0x000fda0003f24070 */
[-C--:B------:R-:W-:Y:S01]  /*0250*/  @!P1 IADD3 R3, PT, PT, R3, -R6.reuse, RZ ;  /* 0x8000000603039210 */ /* 0x080fe20007ffe0ff */
[----:B------:R-:W-:Y:S01]  /*0260*/  @!P1 VIADD R5, R5, 0x1 ;  /* 0x0000000105059836 */ /* 0x000fe20000000000 */
[----:B------:R-:W-:Y:S02]  /*0270*/  ISETP.NE.AND P1, PT, R8, RZ, PT ;  /* 0x000000ff0800720c */ /* 0x000fe40003f25270 */
[----:B------:R-:W-:Y:S02]  /*0280*/  ISETP.GE.U32.AND P0, PT, R3, R6, PT ;  /* 0x000000060300720c */ /* 0x000fe40003f06070 */
[----:B------:R-:W-:-:S04]  /*0290*/  LOP3.LUT R3, R9, R8, RZ, 0x3c, !PT ;  /* 0x0000000809037212 */ /* 0x000fc800078e3cff */
[----:B------:R-:W-:Y:S02]  /*02a0*/  ISETP.GE.AND P2, PT, R3, RZ, PT ;  /* 0x000000ff0300720c */ /* 0x000fe40003f46270 */
[----:B0-----:R-:W-:-:S04]  /*02b0*/  IADD3 R3, PT, PT, R7, 0x1, -R2 ;  /* 0x0000000107037810 */ /* 0x001fc80007ffe802 */
[----:B------:R-:W-:Y:S01]  /*02c0*/  IABS R4, R3 ;  /* 0x0000000300047213 */ /* 0x000fe20000000000 */
[----:B------:R-:W-:-:S03]  /*02d0*/  @P0 VIADD R5, R5, 0x1 ;  /* 0x0000000105050836 */ /* 0x000fc60000000000 */
[----:B------:R-:W0:Y:S03]  /*02e0*/  I2F.RP R9, R4 ;  /* 0x0000000400097306 */ /* 0x000e260000209400 */
[----:B------:R-:W-:Y:S01]  /*02f0*/  @!P2 IMAD.MOV R5, RZ, RZ, -R5 ;  /* 0x000000ffff05a224 */ /* 0x000fe200078e0a05 */
[----:B------:R-:W-:-:S04]  /*0300*/  @!P1 LOP3.LUT R5, RZ, R8, RZ, 0x33, !PT ;  /* 0x00000008ff059212 */ /* 0x000fc800078e33ff */
[----:B------:R-:W-:-:S04]  /*0310*/  IABS R8, R5 ;  /* 0x0000000500087213 */ /* 0x000fc80000000000 */
[----:B------:R-:W1:Y:S08]  /*0320*/  I2F.RP R12, R8 ;  /* 0x00000008000c7306 */ /* 0x000e700000209400 */
[----:B0-----:R-:W0:Y:S08]  /*0330*/  MUFU.RCP R9, R9 ;  /* 0x0000000900097308 */ /* 0x001e300000001000 */
[----:B-1----:R-:W1:Y:S01]  /*0340*/  MUFU.RCP R12, R12 ;  /* 0x0000000c000c7308 */ /* 0x002e620000001000 */
[----:B0-----:R-:W-:-:S02]  /*0350*/  IADD3 R10, PT, PT, R9, 0xffffffe, RZ ;  /* 0x0ffffffe090a7810 */ /* 0x001fc40007ffe0ff */
[----:B------:R-:W-:-:S05]  /*0360*/  IABS R9, R0 ;  /* 0x0000000000097213 */ /* 0x000fca0000000000 */
[----:B------:R0:W2:Y:S01]  /*0370*/  F2I.FTZ.U32.TRUNC.NTZ R11, R10 ;  /* 0x0000000a000b7305 */ /* 0x0000a2000021f000 */
[----:B-1----:R-:W-:Y:S01]  /*0380*/  VIADD R6, R12, 0xffffffe ;  /* 0x0ffffffe0c067836 */ /* 0x002fe20000000000 */
[----:B------:R-:W-:-:S06]  /*0390*/  IABS R12, R5 ;  /* 0x00000005000c7213 */ /* 0x000fcc0000000000 */
[----:B------:R1:W3:Y:S01]  /*03a0*/  F2I.FTZ.U32.TRUNC.NTZ R7, R6 ;  /* 0x0000000600077305 */ /* 0x0002e2000021f000 */
[----:B0-----:R-:W-:Y:S02]  /*03b0*/  HFMA2 R10, -RZ, RZ, 0, 0 ;  /* 0x00000000ff0a7431 */ /* 0x001fe400000001ff */
[----:B------:R-:W-:Y:S02]  /*03c0*/  IMAD.MOV R12, RZ, RZ, -R12 ;  /* 0x000000ffff0c7224 */ /* 0x000fe400078e0a0c */
[----:B--2---:R-:W-:Y:S02]  /*03d0*/  IMAD.MOV R13, RZ, RZ, -R11 ;  /* 0x000000ffff0d7224 */ /* 0x004fe400078e0a0b */
[----:B-1----:R-:W-:Y:S02]  /*03e0*/  IMAD.MOV.U32 R6, RZ, RZ, RZ ;  /* 0x000000ffff067224 */ /* 0x002fe400078e00ff */
[----:B------:R-:W-:Y:S02]  /*03f0*/  IMAD R13, R13, R4, RZ ;  /* 0x000000040d0d7224 */ /* 0x000fe400078e02ff */
[----:B---3--:R-:W-:-:S02]  /*0400*/  IMAD.MOV R15, RZ, RZ, -R7 ;  /* 0x000000ffff0f7224 */ /* 0x008fc400078e0a07 */
[----:B------:R-:W-:Y:S01]  /*0410*/  IMAD.HI.U32 R11, R11, R13, R10 ;  /* 0x0000000d0b0b7227 */ /* 0x000fe200078e000a */
[----:B------:R-:W-:-:S03]  /*0420*/  IABS R10, R3 ;  /* 0x00000003000a7213 */ /* 0x000fc60000000000 */
[----:B------:R-:W-:Y:S02]  /*0430*/  IMAD R13, R15, R8, RZ ;  /* 0x000000080f0d7224 */ /* 0x000fe400078e02ff */
[----:B------:R-:W-:Y:S02]  /*0440*/  IMAD.MOV R10, RZ, RZ, -R10 ;  /* 0x000000ffff0a7224 */ /* 0x000fe400078e0a0a */
[----:B------:R-:W-:-:S04]  /*0450*/  IMAD.HI.U32 R6, R7, R13, R6 ;  /* 0x0000000d07067227 */ /* 0x000fc800078e0006 */
[----:B------:R-:W-:-:S04]  /*0460*/  IMAD.HI.U32 R11, R11, R9, RZ ;  /* 0x000000090b0b7227 */ /* 0x000fc800078e00ff */
[----:B------:R-:W-:-:S04]  /*0470*/  IMAD.HI.U32 R6, R6, R9, RZ ;  /* 0x0000000906067227 */ /* 0x000fc800078e00ff */
[--C-:B------:R-:W-:Y:S02]  /*0480*/  IMAD R7, R11, R10, R9.reuse ;  /* 0x0000000a0b077224 */ /* 0x100fe400078e0209 */
[----:B------:R-:W-:-:S03]  /*0490*/  IMAD R9, R6, R12, R9 ;  /* 0x0000000c06097224 */ /* 0x000fc600078e0209 */
[----:B------:R-:W-:Y:S02]  /*04a0*/  ISETP.GT.U32.AND P4, PT, R4, R7, PT ;  /* 0x000000070400720c */ /* 0x000fe40003f84070 */
[----:B------:R-:W-:-:S11]  /*04b0*/  ISETP.GT.U32.AND P5, PT, R8, R9, PT ;  /* 0x000000090800720c */ /* 0x000fd60003fa4070 */
[-C--:B------:R-:W-:Y:S01]  /*04c0*/  @!P4 IADD3 R7, PT, PT, R7, -R4.reuse, RZ ;  /* 0x800000040707c210 */ /* 0x080fe20007ffe0ff */
[----:B------:R-:W-:Y:S02]  /*04d0*/  @!P4 VIADD R11, R11, 0x1 ;  /* 0x000000010b0bc836 */ /* 0x000fe40000000000 */
[----:B------:R-:W-:Y:S01]  /*04e0*/  @!P5 IMAD.IADD R9, R9, 0x1, -R8 ;  /* 0x000000010909d824 */ /* 0x000fe200078e0a08 */
[----:B------:R-:W-:Y:S01]  /*04f0*/  ISETP.GE.U32.AND P1, PT, R7, R4, PT ;  /* 0x000000040700720c */ /* 0x000fe20003f26070 */
[----:B------:R-:W-:Y:S01]  /*0500*/  @!P5 VIADD R6, R6, 0x1 ;  /* 0x000000010606d836 */ /* 0x000fe20000000000 */
[----:B------:R-:W-:Y:S02]  /*0510*/  ISETP.GT.U32.AND P4, PT, R4, R7, PT ;  /* 0x000000070400720c */ /* 0x000fe40003f84070 */
[----:B------:R-:W-:Y:S02]  /*0520*/  ISETP.GE.U32.AND P6, PT, R9, R8, PT ;  /* 0x000000080900720c */ /* 0x000fe40003fc6070 */
[----:B------:R-:W-:-:S02]  /*0530*/  LOP3.LUT R9, R0, R3, RZ, 0x3c, !PT ;  /* 0x0000000300097212 */ /* 0x000fc400078e3cff */
[----:B------:R-:W-:Y:S02]  /*0540*/  LOP3.LUT R8, R0, R5, RZ, 0x3c, !PT ;  /* 0x0000000500087212 */ /* 0x000fe400078e3cff */
[----:B------:R-:W-:Y:S02]  /*0550*/  ISETP.GE.AND P2, PT, R9, RZ, PT ;  /* 0x000000ff0900720c */ /* 0x000fe40003f46270 */
[----:B------:R-:W-:Y:S01]  /*0560*/  ISETP.GE.AND P0, PT, R8, RZ, PT ;  /* 0x000000ff0800720c */ /* 0x000fe20003f06270 */
[----:B------:R-:W-:Y:S01]  /*0570*/  @P1 VIADD R11, R11, 0x1 ;  /* 0x000000010b0b1836 */ /* 0x000fe20000000000 */
[----:B------:R-:W-:Y:S02]  /*0580*/  IADD3 R4, PT, PT, R7, -R4, RZ ;  /* 0x8000000407047210 */ /* 0x000fe40007ffe0ff */
[----:B------:R-:W-:Y:S01]  /*0590*/  ISETP.NE.AND P5, PT, R5, RZ, PT ;  /* 0x000000ff0500720c */ /* 0x000fe20003fa5270 */
[----:B------:R-:W-:Y:S01]  /*05a0*/  @P6 VIADD R6, R6, 0x1 ;  /* 0x0000000106066836 */ /* 0x000fe20000000000 */
[----:B------:R-:W-:-:S02]  /*05b0*/  SEL R4, R4, R7, !P4 ;  /* 0x0000000704047207 */ /* 0x000fc40006000000 */
[----:B------:R-:W-:Y:S01]  /*05c0*/  ISETP.GT.AND P1, PT, R2, RZ, PT ;  /* 0x000000ff0200720c */ /* 0x000fe20003f24270 */
[----:B------:R-:W-:Y:S01]  /*05d0*/  IMAD.MOV.U32 R2, RZ, RZ, R6 ;  /* 0x000000ffff027224 */ /* 0x000fe200078e0006 */
[----:B------:R-:W-:Y:S01]  /*05e0*/  ISETP.NE.AND P4, PT, R3, RZ, PT ;  /* 0x000000ff0300720c */ /* 0x000fe20003f85270 */
[----:B------:R-:W-:Y:S01]  /*05f0*/  @!P3 IMAD.MOV R4, RZ, RZ, -R4 ;  /* 0x000000ffff04b224 */ /* 0x000fe200078e0a04 */
[----:B------:R-:W-:Y:S01]  /*0600*/  LOP3.LUT R7, RZ, R3, RZ, 0x33, !PT ;  /* 0x00000003ff077212 */ /* 0x000fe200078e33ff */
[----:B------:R-:W-:Y:S01]  /*0610*/  @!P2 IMAD.MOV R11, RZ, RZ, -R11 ;  /* 0x000000ffff0ba224 */ /* 0x000fe200078e0a0b */
[----:B------:R-:W-:Y:S02]  /*0620*/  @!P0 IADD3 R2, PT, PT, -R2, RZ, RZ ;  /* 0x000000ff02028210 */ /* 0x000fe40007ffe1ff */
[C---:B------:R-:W-:Y:S02]  /*0630*/  SEL R3, R7.reuse, R4, !P4 ;  /* 0x0000000407037207 */ /* 0x040fe40006000000 */
[----:B------:R-:W-:Y:S01]  /*0640*/  @!P5 LOP3.LUT R2, RZ, R5, RZ, 0x33, !PT ;  /* 0x00000005ff02d212 */ /* 0x000fe200078e33ff */
[----:B------:R-:W-:Y:S01]  /*0650*/  IMAD.MOV.U32 R5, RZ, RZ, RZ ;  /* 0x000000ffff057224 */ /* 0x000fe200078e00ff */
[----:B------:R-:W-:-:S07]  /*0660*/  SEL R4, R7, R11, !P4 ;  /* 0x0000000b07047207 */ /* 0x000fce0006000000 */
.L_x_22:
[----:B012---:R-:W-:Y:S05]  /*0670*/  @!P1 BRA `(.L_x_13) ;  /* 0x00000004004c9947 */ /* 0x007fea0003800000 */
[----:B------:R-:W0:Y:S01]  /*0680*/  LDCU UR5, c[0x0][0x39c] ;  /* 0x00007380ff0577ac */ /* 0x000e220008000800 */
[----:B------:R-:W-:Y:S01]  /*0690*/  IADD3 R7, PT, PT, R4, R5, RZ ;  /* 0x0000000504077210 */ /* 0x000fe20007ffe0ff */
[----:B------:R-:W1:Y:S01]  /*06a0*/  LDC.64 R8, c[0x0][0x380] ;  /* 0x0000e000ff087b82 */ /* 0x000e620000000a00 */
[----:B------:R-:W-:Y:S01]  /*06b0*/  BSSY.RECONVERGENT B1, `(.L_x_13) ;  /* 0x000004f000017945 */ /* 0x000fe20003800200 */
[----:B------:R-:W2:Y:S03]  /*06c0*/  LDCU.64 UR8, c[0x0][0x390] ;  /* 0x00007200ff0877ac */ /* 0x000ea60008000a00 */
[----:B------:R-:W-:Y:S01]  /*06d0*/  BSSY.RELIABLE B0, `(.L_x_14) ;  /* 0x000003f000007945 */ /* 0x000fe20003800100 */
[----:B------:R-:W3:Y:S02]  /*06e0*/  LDCU UR10, c[0x0][0x3a0] ;  /* 0x00007400ff0a77ac */ /* 0x000ee40008000800 */
[----:B------:R-:W4:Y:S01]  /*06f0*/  LDC.64 R12, c[0x0][0x388] ;  /* 0x0000e200ff0c7b82 */ /* 0x000f220000000a00 */
[----:B0-----:R-:W-:-:S02]  /*0700*/  VIADD R6, R3, UR5 ;  /* 0x0000000503067c36 */ /* 0x001fc40008000000 */
[----:B--2---:R-:W-:-:S04]  /*0710*/  IMAD R7, R2, UR9, R7 ;  /* 0x0000000902077c24 */ /* 0x004fc8000f8e0207 */
[C---:B------:R-:W-:Y:S02]  /*0720*/  IMAD R6, R7.reuse, UR8, R6 ;  /* 0x0000000807067c24 */ /* 0x040fe4000f8e0206 */
[----:B------:R-:W-:Y:S02]  /*0730*/  IMAD R7, R7, UR8, R3 ;  /* 0x0000000807077c24 */ /* 0x000fe4000f8e0203 */
[----:B---3--:R-:W-:Y:S02]  /*0740*/  IMAD R11, R0, UR10, R5 ;  /* 0x0000000a000b7c24 */ /* 0x008fe4000f8e0205 */
[C---:B-1----:R-:W-:Y:S01]  /*0750*/  IMAD.WIDE R14, R7.reuse, 0x4, R8 ;  /* 0x00000004070e7825 */ /* 0x042fe200078e0208 */
[----:B------:R-:W-:-:S03]  /*0760*/  ISETP.GE.AND P0, PT, R7, R6, PT ;  /* 0x000000060700720c */ /* 0x000fc60003f06270 */
[----:B------:R-:W-:Y:S02]  /*0770*/  IMAD R11, R11, UR5, RZ ;  /* 0x000000050b0b7c24 */ /* 0x000fe4000f8e02ff */
[----:B------:R-:W-:Y:S02]  /*0780*/  IMAD.MOV.U32 R23, RZ, RZ, R15 ;  /* 0x000000ffff177224 */ /* 0x000fe400078e000f */
[----:B----4-:R-:W-:-:S06]  /*0790*/  IMAD.WIDE R12, R11, 0x4, R12 ;  /* 0x000000040b0c7825 */ /* 0x010fcc00078e020c */
[----:B------:R-:W-:Y:S05]  /*07a0*/  @P0 BRA `(.L_x_15) ;  /* 0x0000000000c40947 */ /* 0x000fea0003800000 */
[----:B------:R-:W-:Y:S01]  /*07b0*/  IMAD.IADD R8, R6, 0x1, -R7 ;  /* 0x0000000106087824 */ /* 0x000fe200078e0a07 */
[----:B------:R-:W-:Y:S01]  /*07c0*/  BSSY.RECONVERGENT B2, `(.L_x_16) ;  /* 0x0000019000027945 */ /* 0x000fe20003800200 */
[----:B------:R-:W-:-:S03]  /*07d0*/  PLOP3.LUT P0, PT, PT, PT, PT, 0x80, 0x8 ;  /* 0x000000000008781c */ /* 0x000fc60003f0f070 */
[----:B------:R-:W-:-:S13]  /*07e0*/  ISETP.GT.AND P2, PT, R8, 0x3, PT ;  /* 0x000000030800780c */ /* 0x000fda0003f44270 */
[----:B------:R-:W-:Y:S05]  /*07f0*/  @!P2 BRA `(.L_x_17) ;  /* 0x000000000054a947 */ /* 0x000fea0003800000 */
[----:B------:R-:W-:Y:S02]  /*0800*/  PLOP3.LUT P0, PT, PT, PT, PT, 0x8, 0x80 ;  /* 0x000000000080781c */ /* 0x000fe40003f0e170 */
[----:B------:R-:W-:-:S11]  /*0810*/  IADD3 R16, PT, PT, R6, -0x3, RZ ;  /* 0xfffffffd06107810 */ /* 0x000fd60007ffe0ff */
.L_x_18:
[----:B------:R-:W-:Y:S02]  /*0820*/  IMAD.MOV.U32 R8, RZ, RZ, R14 ;  /* 0x000000ffff087224 */ /* 0x000fe400078e000e */
[----:B------:R-:W-:-:S05]  /*0830*/  IMAD.MOV.U32 R9, RZ, RZ, R23 ;  /* 0x000000ffff097224 */ /* 0x000fca00078e0017 */
[----:B0-----:R-:W2:Y:S01]  /*0840*/  LDG.E R15, desc[UR6][R8.64] ;  /* 0x00000006080f7981 */ /* 0x001ea2000c1e1900 */
[----:B------:R-:W-:Y:S01]  /*0850*/  IMAD.MOV.U32 R10, RZ, RZ, R12 ;  /* 0x000000ffff0a7224 */ /* 0x000fe200078e000c */
[----:B------:R-:W-:-:S05]  /*0860*/  MOV R11, R13 ;  /* 0x0000000d000b7202 */ /* 0x000fca0000000f00 */
[----:B--2---:R0:W-:Y:S04]  /*0870*/  STG.E desc[UR6][R10.64], R15 ;  /* 0x0000000f0a007986 */ /* 0x0041e8000c101906 */
[----:B------:R-:W2:Y:S04]  /*0880*/  LDG.E R17, desc[UR6][R8.64+0x4] ;  /* 0x0000040608117981 */ /* 0x000ea8000c1e1900 */
[----:B--2---:R0:W-:Y:S04]  /*0890*/  STG.E desc[UR6][R10.64+0x4], R17 ;  /* 0x000004110a007986 */ /* 0x0041e8000c101906 */
[----:B------:R-:W2:Y:S04]  /*08a0*/  LDG.E R19, desc[UR6][R8.64+0x8] ;  /* 0x0000080608137981 */ /* 0x000ea8000c1e1900 */
[----:B--2---:R0:W-:Y:S04]  /*08b0*/  STG.E desc[UR6][R10.64+0x8], R19 ;  /* 0x000008130a007986 */ /* 0x0041e8000c101906 */
[----:B------:R-:W2:Y:S01]  /*08c0*/  LDG.E R21, desc[UR6][R8.64+0xc] ;  /* 0x00000c0608157981 */ /* 0x000ea2000c1e1900 */
[----:B------:R-:W-:Y:S01]  /*08d0*/  VIADD R7, R7, 0x4 ;  /* 0x0000000407077836 */ /* 0x000fe20000000000 */
[----:B------:R-:W-:-:S02]  /*08e0*/  IADD3 R12, P3, PT, R10, 0x10, RZ ;  /* 0x000000100a0c7810 */ /* 0x000fc40007f7e0ff */
[----:B------:R-:W-:Y:S02]  /*08f0*/  IADD3 R14, P4, PT, R8, 0x10, RZ ;  /* 0x00000010080e7810 */ /* 0x000fe40007f9e0ff */
[----:B------:R-:W-:Y:S01]  /*0900*/  ISETP.GE.AND P2, PT, R7, R16, PT ;  /* 0x000000100700720c */ /* 0x000fe20003f46270 */
[----:B------:R-:W-:Y:S02]  /*0910*/  IMAD.X R13, RZ, RZ, R11, P3 ;  /* 0x000000ffff0d7224 */ /* 0x000fe400018e060b */
[----:B------:R-:W-:Y:S01]  /*0920*/  IMAD.X R23, RZ, RZ, R9, P4 ;  /* 0x000000ffff177224 */ /* 0x000fe200020e0609 */
[----:B--2---:R0:W-:Y:S09]  /*0930*/  STG.E desc[UR6][R10.64+0xc], R21 ;  /* 0x00000c150a007986 */ /* 0x0041f2000c101906 */
[----:B------:R-:W-:Y:S05]  /*0940*/  @!P2 BRA `(.L_x_18) ;  /* 0xfffffffc00b4a947 */ /* 0x000fea000383ffff */
.L_x_17:
[----:B------:R-:W-:Y:S05]  /*0950*/  BSYNC.RECONVERGENT B2 ;  /* 0x0000000000027941 */ /* 0x000fea0003800200 */
.L_x_16:
[----:B------:R-:W-:Y:S01]  /*0960*/  IADD3 R8, PT, PT, R6, -R7, RZ ;  /* 0x8000000706087210 */ /* 0x000fe20007ffe0ff */
[----:B------:R-:W-:Y:S03]  /*0970*/  BSSY.RECONVERGENT B2, `(.L_x_19) ;  /* 0x0000011000027945 */ /* 0x000fe60003800200 */
[----:B------:R-:W-:-:S13]  /*0980*/  ISETP.GT.AND P2, PT, R8, 0x1, PT ;  /* 0x000000010800780c */ /* 0x000fda0003f44270 */
[----:B------:R-:W-:Y:S05]  /*0990*/  @!P2 BRA `(.L_x_20) ;  /* 0x000000000038a947 */ /* 0x000fea0003800000 */
[----:B0-----:R-:W-:Y:S02]  /*09a0*/  IMAD.MOV.U32 R10, RZ, RZ, R14 ;  /* 0x000000ffff0a7224 */ /* 0x001fe400078e000e */
[----:B------:R-:W-:-:S05]  /*09b0*/  IMAD.MOV.U32 R11, RZ, RZ, R23 ;  /* 0x000000ffff0b7224 */ /* 0x000fca00078e0017 */
[----:B------:R-:W2:Y:S01]  /*09c0*/  LDG.E R15, desc[UR6][R10.64] ;  /* 0x000000060a0f7981 */ /* 0x000ea2000c1e1900 */
[----:B------:R-:W-:Y:S01]  /*09d0*/  IMAD.MOV.U32 R8, RZ, RZ, R12 ;  /* 0x000000ffff087224 */ /* 0x000fe200078e000c */
[----:B------:R-:W-:-:S05]  /*09e0*/  MOV R9, R13 ;  /* 0x0000000d00097202 */ /* 0x000fca0000000f00 */
[----:B--2---:R1:W-:Y:S04]  /*09f0*/  STG.E desc[UR6][R8.64], R15 ;  /* 0x0000000f08007986 */ /* 0x0043e8000c101906 */
[----:B------:R-:W2:Y:S01]  /*0a00*/  LDG.E R17, desc[UR6][R10.64+0x4] ;  /* 0x000004060a117981 */ /* 0x000ea2000c1e1900 */
[----:B------:R-:W-:Y:S01]  /*0a10*/  IADD3 R12, P2, PT, R12, 0x8, RZ ;  /* 0x000000080c0c7810 */ /* 0x000fe20007f5e0ff */
[----:B------:R-:W-:Y:S01]  /*0a20*/  VIADD R7, R7, 0x2 ;  /* 0x0000000207077836 */ /* 0x000fe20000000000 */
[----:B------:R-:W-:Y:S02]  /*0a30*/  IADD3 R14, P3, PT, R14, 0x8, RZ ;  /* 0x000000080e0e7810 */ /* 0x000fe40007f7e0ff */
[----:B------:R-:W-:Y:S01]  /*0a40*/  PLOP3.LUT P0, PT, PT, PT, PT, 0x8, 0x80 ;  /* 0x000000000080781c */ /* 0x000fe20003f0e170 */
[----:B------:R-:W-:-:S02]  /*0a50*/  IMAD.X R13, RZ, RZ, R13, P2 ;  /* 0x000000ffff0d7224 */ /* 0x000fc400010e060d */
[----:B------:R-:W-:Y:S01]  /*0a60*/  IMAD.X R23, RZ, RZ, R23, P3 ;  /* 0x000000ffff177224 */ /* 0x000fe200018e0617 */
[----:B--2---:R1:W-:Y:S09]  /*0a70*/  STG.E desc[UR6][R8.64+0x4], R17 ;  /* 0x0000041108007986 */ /* 0x0043f2000c101906 */
.L_x_20:
[----:B------:R-:W-:Y:S05]  /*0a80*/  BSYNC.RECONVERGENT B2 ;  /* 0x0000000000027941 */ /* 0x000fea0003800200 */
.L_x_19:
[----:B------:R-:W-:-:S13]  /*0a90*/  ISETP.NE.OR P0, PT, R7, R6, P0 ;  /* 0x000000060700720c */ /* 0x000fda0000705670 */
[----:B------:R-:W-:Y:S05]  /*0aa0*/  @!P0 BREAK.RELIABLE B0 ;  /* 0x0000000000008942 */ /* 0x000fea0003800100 */
[----:B------:R-:W-:Y:S05]  /*0ab0*/  @!P0 BRA `(.L_x_21) ;  /* 0x0000000000388947 */ /* 0x000fea0003800000 */
.L_x_15:
[----:B------:R-:W-:Y:S05]  /*0ac0*/  BSYNC.RELIABLE B0 ;  /* 0x0000000000007941 */ /* 0x000fea0003800100 */
.L_x_14:
[----:B-12---:R-:W-:Y:S01]  /*0ad0*/  MOV R8, R14 ;  /* 0x0000000e00087202 */ /* 0x006fe20000000f00 */
[----:B------:R-:W-:-:S05]  /*0ae0*/  IMAD.MOV.U32 R9, RZ, RZ, R23 ;  /* 0x000000ffff097224 */ /* 0x000fca00078e0017 */
[----:B0-----:R0:W2:Y:S01]  /*0af0*/  LDG.E R11, desc[UR6][R8.64] ;  /* 0x00000006080b7981 */ /* 0x0010a2000c1e1900 */
[----:B------:R-:W-:Y:S02]  /*0b00*/  IADD3 R7, PT, PT, R7, 0x1, RZ ;  /* 0x0000000107077810 */ /* 0x000fe40007ffe0ff */
[----:B------:R-:W-:Y:S02]  /*0b10*/  IADD3 R14, P3, PT, R14, 0x4, RZ ;  /* 0x000000040e0e7810 */ /* 0x000fe40007f7e0ff */
[----:B------:R-:W-:-:S03]  /*0b20*/  ISETP.NE.AND P0, PT, R7, R6, PT ;  /* 0x000000060700720c */ /* 0x000fc60003f05270 */
[----:B------:R-:W-:Y:S02]  /*0b30*/  IMAD.X R23, RZ, RZ, R23, P3 ;  /* 0x000000ffff177224 */ /* 0x000fe400018e0617 */
[----:B0-----:R-:W-:Y:S01]  /*0b40*/  IMAD.MOV.U32 R8, RZ, RZ, R12 ;  /* 0x000000ffff087224 */ /* 0x001fe200078e000c */
[----:B------:R-:W-:Y:S01]  /*0b50*/  IADD3 R12, P2, PT, R12, 0x4, RZ ;  /* 0x000000040c0c7810 */ /* 0x000fe20007f5e0ff */
[----:B------:R-:W-:-:S04]  /*0b60*/  IMAD.MOV.U32 R9, RZ, RZ, R13 ;  /* 0x000000ffff097224 */ /* 0x000fc800078e000d */
[----:B------:R-:W-:Y:S01]  /*0b70*/  IMAD.X R13, RZ, RZ, R13, P2 ;  /* 0x000000ffff0d7224 */ /* 0x000fe200010e060d */
[----:B--2---:R2:W-:Y:S01]  /*0b80*/  STG.E desc[UR6][R8.64], R11 ;  /* 0x0000000b08007986 */ /* 0x0045e2000c101906 */
[----:B------:R-:W-:Y:S06]  /*0b90*/  @P0 BRA `(.L_x_14) ;  /* 0xfffffffc00cc0947 */ /* 0x000fec000383ffff */
.L_x_21:
[----:B------:R-:W-:Y:S05]  /*0ba0*/  BSYNC.RECONVERGENT B1 ;  /* 0x0000000000017941 */ /* 0x000fea0003800200 */
.L_x_13:
[----:B------:R-:W3:Y:S01]  /*0bb0*/  LDCU UR5, c[0x0][0x3a0] ;  /* 0x00007400ff0577ac */ /* 0x000ee20008000800 */
[----:B------:R-:W-:-:S04]  /*0bc0*/  IADD3 R5, PT, PT, R5, 0x1, RZ ;  /* 0x0000000105057810 */ /* 0x000fc80007ffe0ff */
[----:B---3--:R-:W-:-:S13]  /*0bd0*/  ISETP.NE.AND P0, PT, R5, UR5, PT ;  /* 0x0000000505007c0c */ /* 0x008fda000bf05270 */
[----:B------:R-:W-:Y:S05]  /*0be0*/  @P0 BRA `(.L_x_22) ;  /* 0xfffffff800a00947 */ /* 0x000fea000383ffff */
.L_x_12:
[----:B------:R-:W3:Y:S01]  /*0bf0*/  LDCU UR5, c[0x0][0x3a4] ;  /* 0x00007480ff0577ac */ /* 0x000ee20008000800 */
[----:B------:R-:W-:-:S05]  /*0c00*/  VIADD R0, R0, UR4 ;  /* 0x0000000400007c36 */ /* 0x000fca0008000000 */
[----:B---3--:R-:W-:-:S13]  /*0c10*/  ISETP.GE.AND P0, PT, R0, UR5, PT ;  /* 0x0000000500007c0c */ /* 0x008fda000bf06270 */
[----:B------:R-:W-:Y:S05]  /*0c20*/  @!P0 BRA `(.L_x_23) ;  /* 0xfffffff400388947 */ /* 0x000fea000383ffff */
[----:B------:R-:W-:Y:S05]  /*0c30*/  EXIT ;  /* 0x000000000000794d */ /* 0x000fea0003800000 */
.L_x_24:
        /* <DEDUP_REMOVED lines=12> */
.L_x_51:


//--------------------- .text._Z9scol2im_dPdPKdiiiiii --------------------------
	.section	.text._Z9scol2im_dPdPKdiiiiii,"ax",@progbits
	.align	128
.text._Z9scol2im_dPdPKdiiiiii:
        .type           _Z9scol2im_dPdPKdiiiiii,@function
        .size           _Z9scol2im_dPdPKdiiiiii,(.L_x_52 - _Z9scol2im_dPdPKdiiiiii)
        .other          _Z9scol2im_dPdPKdiiiiii,@"STO_CUDA_ENTRY STV_DEFAULT"
_Z9scol2im_dPdPKdiiiiii:
        /* <DEDUP_REMOVED lines=46> */
[----:B------:R-:W-:-:S06]  /*02e0*/  @P0 VIADD R2, R2, 0x1 ;  /* 0x0000000102020836 */ /* 0x000fcc0000000000 */
[----:B------:R-:W-:Y:S02]  /*02f0*/  @!P3 IADD3 R2, PT, PT, -R2, RZ, RZ ;  /* 0x000000ff0202b210 */ /* 0x000fe40007ffe1ff */
[----:B------:R-:W-:Y:S01]  /*0300*/  @!P2 LOP3.LUT R2, RZ, R4, RZ, 0x33, !PT ;  /* 0x00000004ff02a212 */ /* 0x000fe200078e33ff */
[----:B------:R-:W-:Y:S02]  /*0310*/  IMAD R4, R7, R6, RZ ;  /* 0x0000000607047224 */ /* 0x000fe400078e02ff */
[----:B---34-:R-:W-:-:S07]  /*0320*/  IMAD.MOV.U32 R7, RZ, RZ, R9 ;  /* 0x000000ffff077224 */ /* 0x018fce00078e0009 */
.L_x_35:
        /* <DEDUP_REMOVED lines=11> */
[----:B-1----:R-:W-:Y:S02]  /*03e0*/  IMAD.MOV.U32 R8, RZ, RZ, RZ ;  /* 0x000000ffff087224 */ /* 0x002fe400078e00ff */
[----:B0-----:R-:W-:-:S02]  /*03f0*/  VIADD R12, R14, 0xffffffe ;  /* 0x0ffffffe0e0c7836 */ /* 0x001fc40000000000 */
[----:B------:R-:W-:-:S03]  /*0400*/  IMAD.MOV R14, RZ, RZ, -R9 ;  /* 0x000000ffff0e7224 */ /* 0x000fc600078e0a09 */
[----:B------:R0:W1:Y:S02]  /*0410*/  F2I.FTZ.U32.TRUNC.NTZ R13, R12 ;  /* 0x0000000c000d7305 */ /* 0x000064000021f000 */
[----:B0-----:R-:W-:Y:S01]  /*0420*/  IMAD.MOV.U32 R12, RZ, RZ, RZ ;  /* 0x000000ffff0c7224 */ /* 0x001fe200078e00ff */
[----:B-1----:R-:W-:-:S05]  /*0430*/  IADD3 R17, PT, PT, RZ, -R13, RZ ;  /* 0x8000000dff117210 */ /* 0x002fca0007ffe0ff */
        /* <DEDUP_REMOVED lines=15> */
[----:B------:R-:W-:Y:S01]  /*0530*/  @!P2 IMAD.IADD R9, R9, 0x1, -R10 ;  /* 0x000000010909a824 */ /* 0x000fe200078e0a0a */
[----:B------:R-:W-:Y:S01]  /*0540*/  @!P2 IADD3 R13, PT, PT, R13, 0x1, RZ ;  /* 0x000000010d0da810 */ /* 0x000fe20007ffe0ff */
[----:B------:R-:W-:Y:S02]  /*0550*/  @!P5 IMAD.IADD R12, R12, 0x1, -R11 ;  /* 0x000000010c0cd824 */ /* 0x000fe400078e0a0b */
[----:B------:R-:W-:Y:S01]  /*0560*/  @!P5 VIADD R8, R8, 0x1 ;  /* 0x000000010808d836 */ /* 0x000fe20000000000 */
[----:B------:R-:W-:Y:S02]  /*0570*/  ISETP.GE.U32.AND P6, PT, R9, R10, PT ;  /* 0x0000000a0900720c */ /* 0x000fe40003fc6070 */
[----:B------:R-:W-:Y:S02]  /*0580*/  ISETP.GE.U32.AND P4, PT, R12, R11, PT ;  /* 0x0000000b0c00720c */ /* 0x000fe40003f86070 */
[----:B------:R-:W-:Y:S02]  /*0590*/  LOP3.LUT R11, R7, R6, RZ, 0x3c, !PT ;  /* 0x00000006070b7212 */ /* 0x000fe400078e3cff */
[----:B------:R-:W-:-:S02]  /*05a0*/  ISETP.NE.AND P5, PT, R4, RZ, PT ;  /* 0x000000ff0400720c */ /* 0x000fc40003fa5270 */
[----:B------:R-:W-:-:S05]  /*05b0*/  ISETP.GE.AND P2, PT, R11, RZ, PT ;  /* 0x000000ff0b00720c */ /* 0x000fca0003f46270 */
[----:B------:R-:W-:Y:S01]  /*05c0*/  @P6 VIADD R13, R13, 0x1 ;  /* 0x000000010d0d6836 */ /* 0x000fe20000000000 */
[-C--:B------:R-:W-:Y:S01]  /*05d0*/  ISETP.GT.U32.AND P6, PT, R10, R9.reuse, PT ;  /* 0x000000090a00720c */ /* 0x080fe20003fc4070 */
[----:B------:R-:W-:Y:S01]  /*05e0*/  IMAD.IADD R10, R9, 0x1, -R10 ;  /* 0x00000001090a7824 */ /* 0x000fe200078e0a0a */
[----:B------:R-:W-:Y:S02]  /*05f0*/  @P4 IADD3 R8, PT, PT, R8, 0x1, RZ ;  /* 0x0000000108084810 */ /* 0x000fe40007ffe0ff */
[----:B------:R-:W-:Y:S02]  /*0600*/  ISETP.NE.AND P4, PT, R6, RZ, PT ;  /* 0x000000ff0600720c */ /* 0x000fe40003f85270 */
[----:B------:R-:W-:Y:S01]  /*0610*/  SEL R11, R10, R9, !P6 ;  /* 0x000000090a0b7207 */ /* 0x000fe20007000000 */
[----:B------:R-:W-:Y:S01]  /*0620*/  IMAD.MOV.U32 R9, RZ, RZ, R8 ;  /* 0x000000ffff097224 */ /* 0x000fe200078e0008 */
[----:B------:R-:W-:Y:S02]  /*0630*/  LOP3.LUT R8, RZ, R6, RZ, 0x33, !PT ;  /* 0x00000006ff087212 */ /* 0x000fe400078e33ff */
[----:B------:R-:W-:Y:S01]  /*0640*/  @!P2 IADD3 R13, PT, PT, -R13, RZ, RZ ;  /* 0x000000ff0d0da210 */ /* 0x000fe20007ffe1ff */
[----:B------:R-:W-:-:S02]  /*0650*/  @!P3 IMAD.MOV R11, RZ, RZ, -R11 ;  /* 0x000000ffff0bb224 */ /* 0x000fc400078e0a0b */
[----:B------:R-:W-:Y:S01]  /*0660*/  @!P0 IMAD.MOV R9, RZ, RZ, -R9 ;  /* 0x000000ffff098224 */ /* 0x000fe200078e0a09 */
[----:B------:R-:W-:Y:S02]  /*0670*/  @!P5 LOP3.LUT R9, RZ, R4, RZ, 0x33, !PT ;  /* 0x00000004ff09d212 */ /* 0x000fe400078e33ff */
[C---:B------:R-:W-:Y:S02]  /*0680*/  SEL R6, R8.reuse, R11, !P4 ;  /* 0x0000000b08067207 */ /* 0x040fe40006000000 */
[----:B------:R-:W-:Y:S01]  /*0690*/  SEL R8, R8, R13, !P4 ;  /* 0x0000000d08087207 */ /* 0x000fe20006000000 */
[----:B------:R-:W-:Y:S06]  /*06a0*/  @!P1 BRA `(.L_x_25) ;  /* 0x0000000c00149947 */ /* 0x000fec0003800000 */
[----:B------:R-:W0:Y:S01]  /*06b0*/  LDCU UR5, c[0x0][0x39c] ;  /* 0x00007380ff0577ac */ /* 0x000e220008000800 */
[----:B------:R-:W-:Y:S01]  /*06c0*/  IMAD.MOV.U32 R11, RZ, RZ, RZ ;  /* 0x000000ffff0b7224 */ /* 0x000fe200078e00ff */
[----:B------:R-:W-:Y:S01]  /*06d0*/  CS2R R12, SRZ ;  /* 0x00000000000c7805 */ /* 0x000fe2000001ff00 */
[----:B0-----:R-:W-:-:S06]  /*06e0*/  UISETP.GT.AND UP0, UPT, UR5, URZ, UPT ;  /* 0x000000ff0500728c */ /* 0x001fcc000bf04270 */
[----:B------:R-:W-:-:S13]  /*06f0*/  PLOP3.LUT P2, PT, PT, PT, UP0, 0x80, 0x8 ;  /* 0x000000000008781c */ /* 0x000fda0003f4f008 */
.L_x_33:
        /* <DEDUP_REMOVED lines=17> */
.L_x_29:
[----:B------:R-:W-:Y:S02]  /*0810*/  IMAD.IADD R18, R6, 0x1, -R23 ;  /* 0x0000000106127824 */ /* 0x000fe400078e0a17 */
[----:B------:R-:W-:-:S03]  /*0820*/  VIADD R25, R23, 0x1 ;  /* 0x0000000117197836 */ /* 0x000fc60000000000 */
        /* <DEDUP_REMOVED lines=9> */
[----:B------:R-:W-:-:S04]  /*08c0*/  LOP3.LUT R16, R20, R19, RZ, 0xfc, !PT ;  /* 0x0000001314107212 */ /* 0x000fc800078efcff */
[----:B------:R-:W-:-:S13]  /*08d0*/  LOP3.LUT P3, RZ, R16, R21, R17, 0xfe, !PT ;  /* 0x0000001510ff7212 */ /* 0x000fda000786fe11 */
[----:B------:R-:W0:Y:S01]  /*08e0*/  @!P3 LDC R19, c[0x0][0x3a0] ;  /* 0x0000e800ff13bb82 */ /* 0x000e220000000800 */
[----:B------:R-:W-:-:S04]  /*08f0*/  @!P3 IMAD R17, R10, R5, RZ ;  /* 0x000000050a11b224 */ /* 0x000fc800078e02ff */
[----:B------:R-:W-:-:S03]  /*0900*/  @!P3 IMAD R17, R2, R9, R17 ;  /* 0x000000090211b224 */ /* 0x000fc600078e0211 */
[----:B------:R-:W0:Y:S01]  /*0910*/  @!P3 LDC R16, c[0x0][0x39c] ;  /* 0x0000e700ff10bb82 */ /* 0x000e220000000800 */
[----:B------:R-:W-:Y:S02]  /*0920*/  @!P3 IMAD.IADD R17, R18, 0x1, R17 ;  /* 0x000000011211b824 */ /* 0x000fe400078e0211 */
[----:B0-----:R-:W-:Y:S01]  /*0930*/  @!P3 IMAD R18, R19, R16, RZ ;  /* 0x000000101312b224 */ /* 0x001fe200078e02ff */
[----:B------:R-:W-:-:S03]  /*0940*/  SEL R19, RZ, 0xffffffff, !P4 ;  /* 0xffffffffff137807 */ /* 0x000fc60006000000 */
[----:B------:R-:W-:Y:S01]  /*0950*/  @!P3 IMAD R17, R17, R18, RZ ;  /* 0x000000121111b224 */ /* 0x000fe200078e02ff */
[----:B------:R-:W-:Y:S02]  /*0960*/  SEL R18, RZ, 0xffffffff, !P5 ;  /* 0xffffffffff127807 */ /* 0x000fe40006800000 */
[----:B------:R-:W-:-:S03]  /*0970*/  IADD3 R19, PT, PT, -R19, RZ, RZ ;  /* 0x000000ff13137210 */ /* 0x000fc60007ffe1ff */
[----:B------:R-:W-:Y:S01]  /*0980*/  IMAD.MOV R24, RZ, RZ, -R18 ;  /* 0x000000ffff187224 */ /* 0x000fe200078e0a12 */
[----:B------:R-:W-:-:S04]  /*0990*/  LOP3.LUT R18, R20, R19, RZ, 0xfc, !PT ;  /* 0x0000001314127212 */ /* 0x000fc800078efcff */
[----:B------:R-:W-:Y:S01]  /*09a0*/  LOP3.LUT P4, RZ, R18, R21, R24, 0xfe, !PT ;  /* 0x0000001512ff7212 */ /* 0x000fe2000788fe18 */
[----:B------:R-:W-:Y:S02]  /*09b0*/  @!P3 IMAD R18, R11, R16, R17 ;  /* 0x000000100b12b224 */ /* 0x000fe400078e0211 */
[----:B------:R-:W0:Y:S02]  /*09c0*/  @!P3 LDC.64 R16, c[0x0][0x388] ;  /* 0x0000e200ff10bb82 */ /* 0x000e240000000a00 */
[----:B------:R-:W-:-:S08]  /*09d0*/  @!P3 IMAD.IADD R19, R18, 0x1, R23 ;  /* 0x000000011213b824 */ /* 0x000fd000078e0217 */
[----:B------:R-:W1:Y:S08]  /*09e0*/  @!P4 LDC R27, c[0x0][0x3a0] ;  /* 0x0000e800ff1bcb82 */ /* 0x000e700000000800 */
[----:B------:R-:W1:Y:S01]  /*09f0*/  @!P4 LDC R24, c[0x0][0x39c] ;  /* 0x0000e700ff18cb82 */ /* 0x000e620000000800 */
[----:B0-----:R-:W-:-:S04]  /*0a00*/  @!P3 IMAD.WIDE R18, R19, 0x8, R16 ;  /* 0x000000081312b825 */ /* 0x001fc800078e0210 */
[----:B------:R-:W-:Y:S02]  /*0a10*/  @!P4 IMAD R16, R10, R5, RZ ;  /* 0x000000050a10c224 */ /* 0x000fe400078e02ff */
[----:B------:R-:W2:Y:S02]  /*0a20*/  @!P3 LDG.E.64 R18, desc[UR6][R18.64] ;  /* 0x000000061212b981 */ /* 0x000ea4000c1e1b00 */
[----:B------:R-:W-:-:S04]  /*0a30*/  @!P4 IMAD R17, R2, R9, R16 ;  /* 0x000000090211c224 */ /* 0x000fc800078e0210 */
[----:B------:R-:W-:Y:S02]  /*0a40*/  @!P4 IMAD.IADD R26, R17, 0x1, R26 ;  /* 0x00000001111ac824 */ /* 0x000fe400078e021a */
[----:B------:R-:W0:Y:S01]  /*0a50*/  @!P4 LDC.64 R16, c[0x0][0x388] ;  /* 0x0000e200ff10cb82 */ /* 0x000e220000000a00 */
[----:B-1----:R-:W-:-:S04]  /*0a60*/  @!P4 IMAD R27, R27, R24, RZ ;  /* 0x000000181b1bc224 */ /* 0x002fc800078e02ff */
[----:B------:R-:W-:-:S04]  /*0a70*/  @!P4 IMAD R26, R27, R26, RZ ;  /* 0x0000001a1b1ac224 */ /* 0x000fc800078e02ff */
[----:B------:R-:W-:-:S05]  /*0a80*/  @!P4 IMAD R26, R11, R24, R26 ;  /* 0x000000180b1ac224 */ /* 0x000fca00078e021a */
[----:B------:R-:W-:-:S05]  /*0a90*/  @!P4 IADD3 R25, PT, PT, R25, R26, RZ ;  /* 0x0000001a1919c210 */ /* 0x000fca0007ffe0ff */
[----:B0-----:R-:W-:-:S06]  /*0aa0*/  @!P4 IMAD.WIDE R16, R25, 0x8, R16 ;  /* 0x000000081910c825 */ /* 0x001fcc00078e0210 */
[----:B------:R-:W3:Y:S01]  /*0ab0*/  @!P4 LDG.E.64 R16, desc[UR6][R16.64] ;  /* 0x000000061010c981 */ /* 0x000ee2000c1e1b00 */
[----:B------:R-:W-:-:S04]  /*0ac0*/  VIADD R27, R23, 0x2 ;  /* 0x00000002171b7836 */ /* 0x000fc80000000000 */
[----:B------:R-:W-:-:S05]  /*0ad0*/  IMAD.IADD R24, R6, 0x1, -R27 ;  /* 0x0000000106187824 */ /* 0x000fca00078e0a1b */
[----:B------:R-:W-:Y:S01]  /*0ae0*/  ISETP.LE.AND P5, PT, R5, R24, PT ;  /* 0x000000180500720c */ /* 0x000fe20003fa3270 */
[----:B--2---:R-:W-:Y:S01]  /*0af0*/  @!P3 DADD R12, R12, R18 ;  /* 0x000000000c0cb229 */ /* 0x004fe20000000012 */
[----:B------:R-:W-:Y:S02]  /*0b00*/  ISETP.LT.AND P3, PT, R24, RZ, PT ;  /* 0x000000ff1800720c */ /* 0x000fe40003f61270 */
[----:B------:R-:W-:Y:S02]  /*0b10*/  SEL R18, RZ, 0xffffffff, !P5 ;  /* 0xffffffffff127807 */ /* 0x000fe40006800000 */
[----:B------:R-:W-:Y:S02]  /*0b20*/  SEL R19, RZ, 0xffffffff, !P3 ;  /* 0xffffffffff137807 */ /* 0x000fe40005800000 */
[----:B------:R-:W-:-:S03]  /*0b30*/  IADD3 R25, PT, PT, -R18, RZ, RZ ;  /* 0x000000ff12197210 */ /* 0x000fc60007ffe1ff */
[----:B------:R-:W-:Y:S01]  /*0b40*/  IMAD.MOV R19, RZ, RZ, -R19 ;  /* 0x000000ffff137224 */ /* 0x000fe200078e0a13 */
[----:B------:R-:W-:-:S04]  /*0b50*/  LOP3.LUT R18, R20, R25, RZ, 0xfc, !PT ;  /* 0x0000001914127212 */ /* 0x000fc800078efcff */
[----:B------:R-:W-:Y:S01]  /*0b60*/  LOP3.LUT P3, RZ, R18, R21, R19, 0xfe, !PT ;  /* 0x0000001512ff7212 */ /* 0x000fe2000786fe13 */
[----:B------:R-:W-:-:S12]  /*0b70*/  VIADD R25, R23, 0x3 ;  /* 0x0000000317197836 */ /* 0x000fd80000000000 */
[----:B------:R-:W0:Y:S08]  /*0b80*/  @!P3 LDC R19, c[0x0][0x3a0] ;  /* 0x0000e800ff13bb82 */ /* 0x000e300000000800 */
[----:B------:R-:W0:Y:S01]  /*0b90*/  @!P3 LDC R18, c[0x0][0x39c] ;  /* 0x0000e700ff12bb82 */ /* 0x000e220000000800 */
[----:B---3--:R-:W-:Y:S01]  /*0ba0*/  @!P4 DADD R12, R12, R16 ;  /* 0x000000000c0cc229 */ /* 0x008fe20000000010 */
[----:B------:R-:W-:-:S04]  /*0bb0*/  @!P3 IMAD R16, R10, R5, RZ ;  /* 0x000000050a10b224 */ /* 0x000fc800078e02ff */
[----:B------:R-:W-:Y:S02]  /*0bc0*/  @!P3 IMAD R17, R2, R9, R16 ;  /* 0x000000090211b224 */ /* 0x000fe400078e0210 */
[----:B------:R-:W-:-:S03]  /*0bd0*/  IMAD.IADD R16, R6, 0x1, -R25 ;  /* 0x0000000106107824 */ /* 0x000fc600078e0a19 */
[----:B------:R-:W-:Y:S02]  /*0be0*/  @!P3 IADD3 R17, PT, PT, R17, R24, RZ ;  /* 0x000000181111b210 */ /* 0x000fe40007ffe0ff */
[----:B------:R-:W-:Y:S01]  /*0bf0*/  ISETP.LE.AND P4, PT, R5, R16, PT ;  /* 0x000000100500720c */ /* 0x000fe20003f83270 */
[----:B0-----:R-:W-:-:S03]  /*0c00*/  @!P3 IMAD R24, R19, R18, RZ ;  /* 0x000000121318b224 */ /* 0x001fc600078e02ff */
[----:B------:R-:W-:Y:S02]  /*0c10*/  SEL R19, RZ, 0xffffffff, !P4 ;  /* 0xffffffffff137807 */ /* 0x000fe40006000000 */
[----:B------:R-:W-:-:S03]  /*0c20*/  ISETP.LT.AND P4, PT, R16, RZ, PT ;  /* 0x000000ff1000720c */ /* 0x000fc60003f81270 */
[----:B------:R-:W-:Y:S01]  /*0c30*/  IMAD.MOV R29, RZ, RZ, -R19 ;  /* 0x000000ffff1d7224 */ /* 0x000fe200078e0a13 */
[----:B------:R-:W-:Y:S01]  /*0c40*/  SEL R19, RZ, 0xffffffff, !P4 ;  /* 0xffffffffff137807 */ /* 0x000fe20006000000 */
[----:B------:R-:W-:-:S03]  /*0c50*/  @!P3 IMAD R17, R24, R17, RZ ;  /* 0x000000111811b224 */ /* 0x000fc600078e02ff */
[----:B------:R-:W-:Y:S02]  /*0c60*/  IADD3 R19, PT, PT, -R19, RZ, RZ ;  /* 0x000000ff13137210 */ /* 0x000fe40007ffe1ff */
[----:B------:R-:W-:-:S04]  /*0c70*/  LOP3.LUT R24, R20, R29, RZ, 0xfc, !PT ;  /* 0x0000001d14187212 */ /* 0x000fc800078efcff */
[----:B------:R-:W-:-:S13]  /*0c80*/  LOP3.LUT P4, RZ, R24, R21, R19, 0xfe, !PT ;  /* 0x0000001518ff7212 */ /* 0x000fda000788fe13 */
[----:B------:R-:W-:Y:S01]  /*0c90*/  @!P4 IMAD R19, R10, R5, RZ ;  /* 0x000000050a13c224 */ /* 0x000fe200078e02ff */
[----:B------:R-:W0:Y:S03]  /*0ca0*/  @!P4 LDC R29, c[0x0][0x3a0] ;  /* 0x0000e800ff1dcb82 */ /* 0x000e260000000800 */
[----:B------:R-:W-:-:S04]  /*0cb0*/  @!P4 IMAD R19, R2, R9, R19 ;  /* 0x000000090213c224 */ /* 0x000fc800078e0213 */
[----:B------:R-:W-:Y:S02]  /*0cc0*/  @!P4 IMAD.IADD R19, R19, 0x1, R16 ;  /* 0x000000011313c824 */ /* 0x000fe400078e0210 */
[----:B------:R-:W0:Y:S01]  /*0cd0*/  @!P4 LDC R16, c[0x0][0x39c] ;  /* 0x0000e700ff10cb82 */ /* 0x000e220000000800 */
[----:B------:R-:W-:-:S04]  /*0ce0*/  @!P3 IMAD R18, R11, R18, R17 ;  /* 0x000000120b12b224 */ /* 0x000fc800078e0211 */
[----:B------:R-:W-:Y:S02]  /*0cf0*/  @!P3 IMAD.IADD R27, R27, 0x1, R18 ;  /* 0x000000011b1bb824 */ /* 0x000fe400078e0212 */
[----:B0-----:R-:W-:-:S04]  /*0d00*/  @!P4 IMAD R24, R29, R16, RZ ;  /* 0x000000101d18c224 */ /* 0x001fc800078e02ff */
[----:B------:R-:W-:Y:S02]  /*0d10*/  @!P4 IMAD R17, R24, R19, RZ ;  /* 0x000000131811c224 */ /* 0x000fe400078e02ff */
[----:B------:R-:W0:Y:S02]  /*0d20*/  @!P3 LDC.64 R18, c[0x0][0x388] ;  /* 0x0000e200ff12bb82 */ /* 0x000e240000000a00 */
[----:B------:R-:W-:-:S06]  /*0d30*/  @!P4 IMAD R24, R11, R16, R17 ;  /* 0x000000100b18c224 */ /* 0x000fcc00078e0211 */
[----:B------:R-:W1:Y:S01]  /*0d40*/  @!P4 LDC.64 R16, c[0x0][0x388] ;  /* 0x0000e200ff10cb82 */ /* 0x000e620000000a00 */
[----:B------:R-:W-:Y:S01]  /*0d50*/  @!P4 IADD3 R25, PT, PT, R25, R24, RZ ;  /* 0x000000181919c210 */ /* 0x000fe20007ffe0ff */
[----:B0-----:R-:W-:-:S06]  /*0d60*/  @!P3 IMAD.WIDE R18, R27, 0x8, R18 ;  /* 0x000000081b12b825 */ /* 0x001fcc00078e0212 */
[----:B------:R-:W2:Y:S01]  /*0d70*/  @!P3 LDG.E.64 R18, desc[UR6][R18.64] ;  /* 0x000000061212b981 */ /* 0x000ea2000c1e1b00 */
[----:B-1----:R-:W-:-:S06]  /*0d80*/  @!P4 IMAD.WIDE R16, R25, 0x8, R16 ;  /* 0x000000081910c825 */ /* 0x002fcc00078e0210 */
[----:B------:R-:W3:Y:S01]  /*0d90*/  @!P4 LDG.E.64 R16, desc[UR6][R16.64] ;  /* 0x000000061010c981 */ /* 0x000ee2000c1e1b00 */
[----:B------:R-:W-:Y:S01]  /*0da0*/  VIADD R23, R23, 0x4 ;  /* 0x0000000417177836 */ /* 0x000fe20000000000 */
[----:B--2---:R-:W-:-:S04]  /*0db0*/  @!P3 DADD R12, R12, R18 ;  /* 0x000000000c0cb229 */ /* 0x004fc80000000012 */
[----:B------:R-:W-:-:S04]  /*0dc0*/  ISETP.GE.AND P3, PT, R23, R22, PT ;  /* 0x000000161700720c */ /* 0x000fc80003f66270 */
[----:B---3--:R-:W-:-:S09]  /*0dd0*/  @!P4 DADD R12, R12, R16 ;  /* 0x000000000c0cc229 */ /* 0x008fd20000000010 */
[----:B------:R-:W-:Y:S05]  /*0de0*/  @!P3 BRA `(.L_x_29) ;  /* 0xfffffff80088b947 */ /* 0x000fea000383ffff */
.L_x_28:
        /* <DEDUP_REMOVED lines=25> */
[----:B------:R-:W-:-:S05]  /*0f80*/  @!P0 IMAD R19, R2, R9, R19 ;  /* 0x0000000902138224 */ /* 0x000fca00078e0213 */
[----:B------:R-:W-:Y:S02]  /*0f90*/  @!P0 IADD3 R26, PT, PT, R19, R18, RZ ;  /* 0x00000012131a8210 */ /* 0x000fe40007ffe0ff */
[----:B------:R-:W1:Y:S01]  /*0fa0*/  @!P3 LDC R22, c[0x0][0x3a0] ;  /* 0x0000e800ff16bb82 */ /* 0x000e620000000800 */
[----:B------:R-:W-:-:S04]  /*0fb0*/  @!P3 IMAD R24, R10, R5, RZ ;  /* 0x000000050a18b224 */ /* 0x000fc800078e02ff */
[----:B------:R-:W-:-:S03]  /*0fc0*/  @!P3 IMAD R27, R2, R9, R24 ;  /* 0x00000009021bb224 */ /* 0x000fc600078e0218 */
[----:B------:R-:W2:Y:S01]  /*0fd0*/  @!P0 LDC.64 R18, c[0x0][0x388] ;  /* 0x0000e200ff128b82 */ /* 0x000ea20000000a00 */
[----:B------:R-:W-:Y:S02]  /*0fe0*/  @!P3 IMAD.IADD R24, R27, 0x1, R16 ;  /* 0x000000011b18b824 */ /* 0x000fe400078e0210 */
[----:B0-----:R-:W-:-:S04]  /*0ff0*/  @!P0 IMAD R17, R17, UR5, RZ ;  /* 0x0000000511118c24 */ /* 0x001fc8000f8e02ff */
[----:B------:R-:W-:Y:S02]  /*1000*/  @!P0 IMAD R26, R17, R26, RZ ;  /* 0x0000001a111a8224 */ /* 0x000fe400078e02ff */
[----:B------:R-:W0:Y:S02]  /*1010*/  @!P3 LDC.64 R16, c[0x0][0x388] ;  /* 0x0000e200ff10bb82 */ /* 0x000e240000000a00 */
[----:B------:R-:W-:Y:S02]  /*1020*/  @!P0 IMAD R26, R11, UR5, R26 ;  /* 0x000000050b1a8c24 */ /* 0x000fe4000f8e021a */
[----:B-1----:R-:W-:Y:S02]  /*1030*/  @!P3 IMAD R27, R22, UR5, RZ ;  /* 0x00000005161bbc24 */ /* 0x002fe4000f8e02ff */
[----:B------:R-:W-:Y:S02]  /*1040*/  @!P0 IMAD.IADD R23, R23, 0x1, R26 ;  /* 0x0000000117178824 */ /* 0x000fe400078e021a */
[----:B------:R-:W-:-:S04]  /*1050*/  @!P3 IMAD R24, R27, R24, RZ ;  /* 0x000000181b18b224 */ /* 0x000fc800078e02ff */
[----:B------:R-:W-:Y:S02]  /*1060*/  @!P3 IMAD R24, R11, UR5, R24 ;  /* 0x000000050b18bc24 */ /* 0x000fe4000f8e0218 */
[----:B--2---:R-:W-:-:S03]  /*1070*/  @!P0 IMAD.WIDE R18, R23, 0x8, R18 ;  /* 0x0000000817128825 */ /* 0x004fc600078e0212 */
[----:B------:R-:W-:-:S03]  /*1080*/  @!P3 IADD3 R23, PT, PT, R25, R24, RZ ;  /* 0x000000181917b210 */ /* 0x000fc60007ffe0ff */
[----:B------:R-:W2:Y:S02]  /*1090*/  @!P0 LDG.E.64 R18, desc[UR6][R18.64] ;  /* 0x0000000612128981 */ /* 0x000ea4000c1e1b00 */
[----:B0-----:R-:W-:-:S06]  /*10a0*/  @!P3 IMAD.WIDE R16, R23, 0x8, R16 ;  /* 0x000000081710b825 */ /* 0x001fcc00078e0210 */
[----:B------:R-:W3:Y:S01]  /*10b0*/  @!P3 LDG.E.64 R16, desc[UR6][R16.64] ;  /* 0x000000061010b981 */ /* 0x000ee2000c1e1b00 */
[----:B------:R-:W-:Y:S01]  /*10c0*/  VIADD R23, R25, 0x1 ;  /* 0x0000000119177836 */ /* 0x000fe20000000000 */
[----:B--2---:R-:W-:Y:S01]  /*10d0*/  @!P0 DADD R12, R12, R18 ;  /* 0x000000000c0c8229 */ /* 0x004fe20000000012 */
[----:B------:R-:W-:-:S07]  /*10e0*/  PLOP3.LUT P0, PT, PT, PT, PT, 0x8, 0x80 ;  /* 0x000000000080781c */ /* 0x000fce0003f0e170 */
[----:B---3--:R-:W-:-:S11]  /*10f0*/  @!P3 DADD R12, R12, R16 ;  /* 0x000000000c0cb229 */ /* 0x008fd60000000010 */
.L_x_30:
[----:B------:R-:W-:-:S13]  /*1100*/  ISETP.NE.OR P0, PT, R23, UR5, P0 ;  /* 0x0000000517007c0c */ /* 0x000fda0008705670 */
[----:B------:R-:W-:Y:S05]  /*1110*/  @!P0 BRA `(.L_x_26) ;  /* 0x0000000000648947 */ /* 0x000fea0003800000 */
.L_x_27:
        /* <DEDUP_REMOVED lines=19> */
[----:B------:R-:W2:Y:S02]  /*1250*/  LDG.E.64 R16, desc[UR6][R16.64] ;  /* 0x0000000610107981 */ /* 0x000ea4000c1e1b00 */
[----:B--2---:R-:W-:-:S11]  /*1260*/  DADD R12, R12, R16 ;  /* 0x000000000c0c7229 */ /* 0x004fd60000000010 */
.L_x_32:
[----:B------:R-:W-:Y:S05]  /*1270*/  BSYNC.RECONVERGENT B0 ;  /* 0x0000000000007941 */ /* 0x000fea0003800200 */
.L_x_31:
[----:B------:R-:W-:-:S05]  /*1280*/  VIADD R23, R23, 0x1 ;  /* 0x0000000117177836 */ /* 0x000fca0000000000 */
[----:B------:R-:W-:-:S13]  /*1290*/  ISETP.NE.AND P0, PT, R23, UR9, PT ;  /* 0x0000000917007c0c */ /* 0x000fda000bf05270 */
[----:B------:R-:W-:Y:S05]  /*12a0*/  @P0 BRA `(.L_x_27) ;  /* 0xfffffffc009c0947 */ /* 0x000fea000383ffff */
.L_x_26:
[----:B------:R-:W0:Y:S01]  /*12b0*/  LDCU UR5, c[0x0][0x3a0] ;  /* 0x00007400ff0577ac */ /* 0x000e220008000800 */
[----:B------:R-:W-:-:S05]  /*12c0*/  VIADD R11, R11, 0x1 ;  /* 0x000000010b0b7836 */ /* 0x000fca0000000000 */
[----:B0-----:R-:W-:-:S13]  /*12d0*/  ISETP.NE.AND P0, PT, R11, UR5, PT ;  /* 0x000000050b007c0c */ /* 0x001fda000bf05270 */
[----:B------:R-:W-:Y:S05]  /*12e0*/  @P0 BRA `(.L_x_33) ;  /* 0xfffffff400040947 */ /* 0x000fea000383ffff */
[----:B------:R-:W-:Y:S05]  /*12f0*/  BRA `(.L_x_34) ;  /* 0x0000000000047947 */ /* 0x000fea0003800000 */
.L_x_25:
[----:B------:R-:W-:-:S07]  /*1300*/  CS2R R12, SRZ ;  /* 0x00000000000c7805 */ /* 0x000fce000001ff00 */
.L_x_34:
[----:B------:R-:W0:Y:S01]  /*1310*/  LDCU UR5, c[0x0][0x390] ;  /* 0x00007200ff0577ac */ /* 0x000e220008000800 */
[----:B------:R-:W1:Y:S01]  /*1320*/  LDC.64 R10, c[0x0][0x380] ;  /* 0x0000e000ff0a7b82 */ /* 0x000e620000000a00 */
[----:B------:R-:W-:Y:S02]  /*1330*/  IMAD R9, R4, R9, RZ ;  /* 0x0000000904097224 */ /* 0x000fe400078e02ff */
[----:B------:R-:W-:-:S05]  /*1340*/  VIADD R7, R7, UR4 ;  /* 0x0000000407077c36 */ /* 0x000fca0008000000 */
[----:B------:R-:W-:Y:S01]  /*1350*/  ISETP.GT.AND P0, PT, R0, R7, PT ;  /* 0x000000070000720c */ /* 0x000fe20003f04270 */
[----:B0-----:R-:W-:-:S05]  /*1360*/  IMAD R9, R8, UR5, R9 ;  /* 0x0000000508097c24 */ /* 0x001fca000f8e0209 */
[----:B------:R-:W-:-:S05]  /*1370*/  IADD3 R9, PT, PT, R6, R9, RZ ;  /* 0x0000000906097210 */ /* 0x000fca0007ffe0ff */
[----:B-1----:R-:W-:-:S05]  /*1380*/  IMAD.WIDE R8, R9, 0x8, R10 ;  /* 0x0000000809087825 */ /* 0x002fca00078e020a */
[----:B------:R0:W-:Y:S01]  /*1390*/  STG.E.64 desc[UR6][R8.64], R12 ;  /* 0x0000000c08007986 */ /* 0x0001e2000c101b06 */
[----:B------:R-:W-:Y:S05]  /*13a0*/  @P0 BRA `(.L_x_35) ;  /* 0xffffffec00e00947 */ /* 0x000fea000383ffff */
[----:B------:R-:W-:Y:S05]  /*13b0*/  EXIT ;  /* 0x000000000000794d */ /* 0x000fea0003800000 */
.L_x_36:
        /* <DEDUP_REMOVED lines=12> */
.L_x_52:


//--------------------- .text._Z8im2col_dPKdPdiiiiii --------------------------
	.section	.text._Z8im2col_dPKdPdiiiiii,"ax",@progbits
	.align	128
.text._Z8im2col_dPKdPdiiiiii:
        .type           _Z8im2col_dPKdPdiiiiii,@function
        .size           _Z8im2col_dPKdPdiiiiii,(.L_x_53 - _Z8im2col_dPKdPdiiiiii)
        .other          _Z8im2col_dPKdPdiiiiii,@"STO_CUDA_ENTRY STV_DEFAULT"
_Z8im2col_dPKdPdiiiiii:
        /* <DEDUP_REMOVED lines=17> */
.L_x_48:
        /* <DEDUP_REMOVED lines=36> */
[----:B0-----:R-:W-:Y:S01]  /*0350*/  VIADD R10, R9, 0xffffffe ;  /* 0x0ffffffe090a7836 */ /* 0x001fe20000000000 */
[----:B------:R-:W-:-:S06]  /*0360*/  IABS R9, R0 ;  /* 0x0000000000097213 */ /* 0x000fcc0000000000 */
[----:B------:R0:W2:Y:S01]  /*0370*/  F2I.FTZ.U32.TRUNC.NTZ R11, R10 ;  /* 0x0000000a000b7305 */ /* 0x0000a2000021f000 */
[----:B-1----:R-:W-:Y:S02]  /*0380*/  IADD3 R6, PT, PT, R12, 0xffffffe, RZ ;  /* 0x0ffffffe0c067810 */ /* 0x002fe40007ffe0ff */
[----:B------:R-:W-:-:S05]  /*0390*/  IABS R12, R5 ;  /* 0x00000005000c7213 */ /* 0x000fca0000000000 */
[----:B------:R1:W3:Y:S01]  /*03a0*/  F2I.FTZ.U32.TRUNC.NTZ R7, R6 ;  /* 0x0000000600077305 */ /* 0x0002e2000021f000 */
[----:B0-----:R-:W-:Y:S02]  /*03b0*/  IMAD.MOV.U32 R10, RZ, RZ, RZ ;  /* 0x000000ffff0a7224 */ /* 0x001fe400078e00ff */
[----:B------:R-:W-:Y:S02]  /*03c0*/  IMAD.MOV R12, RZ, RZ, -R12 ;  /* 0x000000ffff0c7224 */ /* 0x000fe400078e0a0c */
[----:B--2---:R-:W-:Y:S02]  /*03d0*/  IMAD.MOV R13, RZ, RZ, -R11 ;  /* 0x000000ffff0d7224 */ /* 0x004fe400078e0a0b */
[----:B-1----:R-:W-:Y:S02]  /*03e0*/  IMAD.MOV.U32 R6, RZ, RZ, RZ ;  /* 0x000000ffff067224 */ /* 0x002fe400078e00ff */
[----:B------:R-:W-:Y:S02]  /*03f0*/  IMAD R13, R13, R4, RZ ;  /* 0x000000040d0d7224 */ /* 0x000fe400078e02ff */
[----:B---3--:R-:W-:-:S02]  /*0400*/  IMAD.MOV R15, RZ, RZ, -R7 ;  /* 0x000000ffff0f7224 */ /* 0x008fc400078e0a07 */
[----:B------:R-:W-:Y:S01]  /*0410*/  IMAD.HI.U32 R11, R11, R13, R10 ;  /* 0x0000000d0b0b7227 */ /* 0x000fe200078e000a */
[----:B------:R-:W-:-:S03]  /*0420*/  IABS R10, R3 ;  /* 0x00000003000a7213 */ /* 0x000fc60000000000 */
[----:B------:R-:W-:Y:S01]  /*0430*/  IMAD R13, R15, R8, RZ ;  /* 0x000000080f0d7224 */ /* 0x000fe200078e02ff */
[----:B------:R-:W-:Y:S01]  /*0440*/  IADD3 R10, PT, PT, RZ, -R10, RZ ;  /* 0x8000000aff0a7210 */ /* 0x000fe20007ffe0ff */
[----:B------:R-:W-:-:S04]  /*0450*/  IMAD.HI.U32 R11, R11, R9, RZ ;  /* 0x000000090b0b7227 */ /* 0x000fc800078e00ff */
[----:B------:R-:W-:-:S04]  /*0460*/  IMAD.HI.U32 R6, R7, R13, R6 ;  /* 0x0000000d07067227 */ /* 0x000fc800078e0006 */
[----:B------:R-:W-:Y:S02]  /*0470*/  IMAD R7, R11, R10, R9 ;  /* 0x0000000a0b077224 */ /* 0x000fe400078e0209 */
[----:B------:R-:W-:-:S03]  /*0480*/  IMAD.HI.U32 R6, R6, R9, RZ ;  /* 0x0000000906067227 */ /* 0x000fc600078e00ff */
[----:B------:R-:W-:Y:S01]  /*0490*/  ISETP.GT.U32.AND P4, PT, R4, R7, PT ;  /* 0x000000070400720c */ /* 0x000fe20003f84070 */
[----:B------:R-:W-:-:S05]  /*04a0*/  IMAD R9, R6, R12, R9 ;  /* 0x0000000c06097224 */ /* 0x000fca00078e0209 */
[----:B------:R-:W-:-:S07]  /*04b0*/  ISETP.GT.U32.AND P5, PT, R8, R9, PT ;  /* 0x000000090800720c */ /* 0x000fce0003fa4070 */
[----:B------:R-:W-:Y:S02]  /*04c0*/  @!P4 IMAD.IADD R7, R7, 0x1, -R4 ;  /* 0x000000010707c824 */ /* 0x000fe400078e0a04 */
[----:B------:R-:W-:-:S03]  /*04d0*/  @!P4 VIADD R11, R11, 0x1 ;  /* 0x000000010b0bc836 */ /* 0x000fc60000000000 */
[----:B------:R-:W-:Y:S01]  /*04e0*/  ISETP.GE.U32.AND P1, PT, R7, R4, PT ;  /* 0x000000040700720c */ /* 0x000fe20003f26070 */
[----:B------:R-:W-:Y:S01]  /*04f0*/  @!P5 VIADD R6, R6, 0x1 ;  /* 0x000000010606d836 */ /* 0x000fe20000000000 */
[-C--:B------:R-:W-:Y:S02]  /*0500*/  @!P5 IADD3 R9, PT, PT, R9, -R8.reuse, RZ ;  /* 0x800000080909d210 */ /* 0x080fe40007ffe0ff */
[----:B------:R-:W-:Y:S01]  /*0510*/  ISETP.GT.U32.AND P4, PT, R4, R7, PT ;  /* 0x000000070400720c */ /* 0x000fe20003f84070 */
[----:B------:R-:W-:Y:S01]  /*0520*/  IMAD.IADD R4, R7, 0x1, -R4 ;  /* 0x0000000107047824 */ /* 0x000fe200078e0a04 */
[----:B------:R-:W-:Y:S02]  /*0530*/  ISETP.GE.U32.AND P6, PT, R9, R8, PT ;  /* 0x000000080900720c */ /* 0x000fe40003fc6070 */
[C---:B------:R-:W-:Y:S02]  /*0540*/  LOP3.LUT R9, R0.reuse, R3, RZ, 0x3c, !PT ;  /* 0x0000000300097212 */ /* 0x040fe400078e3cff */
[----:B------:R-:W-:-:S02]  /*0550*/  LOP3.LUT R8, R0, R5, RZ, 0x3c, !PT ;  /* 0x0000000500087212 */ /* 0x000fc400078e3cff */
[----:B------:R-:W-:Y:S01]  /*0560*/  ISETP.GE.AND P2, PT, R9, RZ, PT ;  /* 0x000000ff0900720c */ /* 0x000fe20003f46270 */
[----:B------:R-:W-:Y:S01]  /*0570*/  @P1 VIADD R11, R11, 0x1 ;  /* 0x000000010b0b1836 */ /* 0x000fe20000000000 */
[----:B------:R-:W-:Y:S02]  /*0580*/  ISETP.GE.AND P0, PT, R8, RZ, PT ;  /* 0x000000ff0800720c */ /* 0x000fe40003f06270 */
[----:B------:R-:W-:Y:S02]  /*0590*/  ISETP.NE.AND P5, PT, R5, RZ, PT ;  /* 0x000000ff0500720c */ /* 0x000fe40003fa5270 */
[----:B------:R-:W-:Y:S02]  /*05a0*/  SEL R4, R4, R7, !P4 ;  /* 0x0000000704047207 */ /* 0x000fe40006000000 */
[----:B------:R-:W-:Y:S02]  /*05b0*/  @P6 IADD3 R6, PT, PT, R6, 0x1, RZ ;  /* 0x0000000106066810 */ /* 0x000fe40007ffe0ff */
[----:B------:R-:W-:-:S02]  /*05c0*/  ISETP.GT.AND P1, PT, R2, RZ, PT ;  /* 0x000000ff0200720c */ /* 0x000fc40003f24270 */
[----:B------:R-:W-:Y:S01]  /*05d0*/  ISETP.NE.AND P4, PT, R3, RZ, PT ;  /* 0x000000ff0300720c */ /* 0x000fe20003f85270 */
[----:B------:R-:W-:Y:S01]  /*05e0*/  IMAD.MOV.U32 R2, RZ, RZ, R6 ;  /* 0x000000ffff027224 */ /* 0x000fe200078e0006 */
[----:B------:R-:W-:Y:S01]  /*05f0*/  LOP3.LUT R7, RZ, R3, RZ, 0x33, !PT ;  /* 0x00000003ff077212 */ /* 0x000fe200078e33ff */
[----:B------:R-:W-:Y:S01]  /*0600*/  @!P2 IMAD.MOV R11, RZ, RZ, -R11 ;  /* 0x000000ffff0ba224 */ /* 0x000fe200078e0a0b */
[----:B------:R-:W-:Y:S01]  /*0610*/  @!P3 IADD3 R4, PT, PT, -R4, RZ, RZ ;  /* 0x000000ff0404b210 */ /* 0x000fe20007ffe1ff */
[----:B------:R-:W-:Y:S01]  /*0620*/  @!P0 IMAD.MOV R2, RZ, RZ, -R2 ;  /* 0x000000ffff028224 */ /* 0x000fe200078e0a02 */
[----:B------:R-:W-:Y:S01]  /*0630*/  @!P5 LOP3.LUT R2, RZ, R5, RZ, 0x33, !PT ;  /* 0x00000005ff02d212 */ /* 0x000fe200078e33ff */
[----:B------:R-:W-:Y:S01]  /*0640*/  IMAD.MOV.U32 R5, RZ, RZ, RZ ;  /* 0x000000ffff057224 */ /* 0x000fe200078e00ff */
[C---:B------:R-:W-:Y:S02]  /*0650*/  SEL R3, R7.reuse, R4, !P4 ;  /* 0x0000000407037207 */ /* 0x040fe40006000000 */
[----:B------:R-:W-:-:S07]  /*0660*/  SEL R4, R7, R11, !P4 ;  /* 0x0000000b07047207 */ /* 0x000fce0006000000 */
.L_x_47:
[----:B012---:R-:W-:Y:S05]  /*0670*/  @!P1 BRA `(.L_x_38) ;  /* 0x0000000400489947 */ /* 0x007fea0003800000 */
[----:B------:R-:W0:Y:S01]  /*0680*/  LDCU UR5, c[0x0][0x39c] ;  /* 0x00007380ff0577ac */ /* 0x000e220008000800 */
[----:B------:R-:W-:Y:S01]  /*0690*/  IMAD.IADD R7, R4, 0x1, R5 ;  /* 0x0000000104077824 */ /* 0x000fe200078e0205 */
[----:B------:R-:W1:Y:S01]  /*06a0*/  LDC.64 R12, c[0x0][0x388] ;  /* 0x0000e200ff0c7b82 */ /* 0x000e620000000a00 */
[----:B------:R-:W-:Y:S01]  /*06b0*/  BSSY.RECONVERGENT B1, `(.L_x_38) ;  /* 0x000004e000017945 */ /* 0x000fe20003800200 */
[----:B------:R-:W2:Y:S03]  /*06c0*/  LDCU.64 UR8, c[0x0][0x390] ;  /* 0x00007200ff0877ac */ /* 0x000ea60008000a00 */
[----:B------:R-:W-:Y:S01]  /*06d0*/  BSSY.RELIABLE B0, `(.L_x_39) ;  /* 0x000003e000007945 */ /* 0x000fe20003800100 */
[----:B------:R-:W3:Y:S02]  /*06e0*/  LDCU UR10, c[0x0][0x3a0] ;  /* 0x00007400ff0a77ac */ /* 0x000ee40008000800 */
[----:B------:R-:W4:Y:S01]  /*06f0*/  LDC.64 R8, c[0x0][0x380] ;  /* 0x0000e000ff087b82 */ /* 0x000f220000000a00 */
[----:B0-----:R-:W-:Y:S01]  /*0700*/  IADD3 R6, PT, PT, R3, UR5, RZ ;  /* 0x0000000503067c10 */ /* 0x001fe2000fffe0ff */
[----:B--2---:R-:W-:-:S04]  /*0710*/  IMAD R7, R2, UR9, R7 ;  /* 0x0000000902077c24 */ /* 0x004fc8000f8e0207 */
[C---:B------:R-:W-:Y:S02]  /*0720*/  IMAD R6, R7.reuse, UR8, R6 ;  /* 0x0000000807067c24 */ /* 0x040fe4000f8e0206 */
[----:B------:R-:W-:Y:S02]  /*0730*/  IMAD R7, R7, UR8, R3 ;  /* 0x0000000807077c24 */ /* 0x000fe4000f8e0203 */
[----:B---3--:R-:W-:-:S03]  /*0740*/  IMAD R11, R0, UR10, R5 ;  /* 0x0000000a000b7c24 */ /* 0x008fc6000f8e0205 */
[----:B------:R-:W-:Y:S01]  /*0750*/  ISETP.GE.AND P0, PT, R7, R6, PT ;  /* 0x000000060700720c */ /* 0x000fe20003f06270 */
[----:B------:R-:W-:Y:S02]  /*0760*/  IMAD R11, R11, UR5, RZ ;  /* 0x000000050b0b7c24 */ /* 0x000fe4000f8e02ff */
[----:B----4-:R-:W-:-:S04]  /*0770*/  IMAD.WIDE R14, R7, 0x8, R8 ;  /* 0x00000008070e7825 */ /* 0x010fc800078e0208 */
[----:B-1----:R-:W-:-:S06]  /*0780*/  IMAD.WIDE R12, R11, 0x8, R12 ;  /* 0x000000080b0c7825 */ /* 0x002fcc00078e020c */
[----:B------:R-:W-:Y:S05]  /*0790*/  @P0 BRA `(.L_x_40) ;  /* 0x0000000000c40947 */ /* 0x000fea0003800000 */
[----:B------:R-:W-:Y:S01]  /*07a0*/  IMAD.IADD R8, R6, 0x1, -R7 ;  /* 0x0000000106087824 */ /* 0x000fe200078e0a07 */
[----:B------:R-:W-:Y:S01]  /*07b0*/  BSSY.RECONVERGENT B2, `(.L_x_41) ;  /* 0x0000019000027945 */ /* 0x000fe20003800200 */
[----:B------:R-:W-:-:S03]  /*07c0*/  PLOP3.LUT P0, PT, PT, PT, PT, 0x80, 0x8 ;  /* 0x000000000008781c */ /* 0x000fc60003f0f070 */
[----:B------:R-:W-:-:S13]  /*07d0*/  ISETP.GT.AND P2, PT, R8, 0x3, PT ;  /* 0x000000030800780c */ /* 0x000fda0003f44270 */
[----:B------:R-:W-:Y:S05]  /*07e0*/  @!P2 BRA `(.L_x_42) ;  /* 0x000000000054a947 */ /* 0x000fea0003800000 */
[----:B------:R-:W-:Y:S01]  /*07f0*/  PLOP3.LUT P0, PT, PT, PT, PT, 0x8, 0x80 ;  /* 0x000000000080781c */ /* 0x000fe20003f0e170 */
[----:B------:R-:W-:-:S12]  /*0800*/  VIADD R24, R6, 0xfffffffd ;  /* 0xfffffffd06187836 */ /* 0x000fd80000000000 */
.L_x_43:
[----:B------:R-:W-:Y:S01]  /*0810*/  IMAD.MOV.U32 R8, RZ, RZ, R14 ;  /* 0x000000ffff087224 */ /* 0x000fe200078e000e */
[----:B------:R-:W-:-:S05]  /*0820*/  MOV R9, R15 ;  /* 0x0000000f00097202 */ /* 0x000fca0000000f00 */
[----:B0-----:R-:W2:Y:S01]  /*0830*/  LDG.E.64 R16, desc[UR6][R8.64] ;  /* 0x0000000608107981 */ /* 0x001ea2000c1e1b00 */
[----:B------:R-:W-:Y:S02]  /*0840*/  IMAD.MOV.U32 R10, RZ, RZ, R12 ;  /* 0x000000ffff0a7224 */ /* 0x000fe400078e000c */
[----:B------:R-:W-:-:S05]  /*0850*/  IMAD.MOV.U32 R11, RZ, RZ, R13 ;  /* 0x000000ffff0b7224 */ /* 0x000fca00078e000d */
[----:B--2---:R0:W-:Y:S04]  /*0860*/  STG.E.64 desc[UR6][R10.64], R16 ;  /* 0x000000100a007986 */ /* 0x0041e8000c101b06 */
[----:B------:R-:W2:Y:S04]  /*0870*/  LDG.E.64 R18, desc[UR6][R8.64+0x8] ;  /* 0x0000080608127981 */ /* 0x000ea8000c1e1b00 */
[----:B--2---:R0:W-:Y:S04]  /*0880*/  STG.E.64 desc[UR6][R10.64+0x8], R18 ;  /* 0x000008120a007986 */ /* 0x0041e8000c101b06 */
[----:B------:R-:W2:Y:S04]  /*0890*/  LDG.E.64 R20, desc[UR6][R8.64+0x10] ;  /* 0x0000100608147981 */ /* 0x000ea8000c1e1b00 */
[----:B--2---:R0:W-:Y:S04]  /*08a0*/  STG.E.64 desc[UR6][R10.64+0x10], R20 ;  /* 0x000010140a007986 */ /* 0x0041e8000c101b06 */
[----:B------:R-:W2:Y:S01]  /*08b0*/  LDG.E.64 R22, desc[UR6][R8.64+0x18] ;  /* 0x0000180608167981 */ /* 0x000ea2000c1e1b00 */
[----:B------:R-:W-:Y:S01]  /*08c0*/  VIADD R7, R7, 0x4 ;  /* 0x0000000407077836 */ /* 0x000fe20000000000 */
[----:B------:R-:W-:-:S02]  /*08d0*/  IADD3 R14, P4, PT, R8, 0x20, RZ ;  /* 0x00000020080e7810 */ /* 0x000fc40007f9e0ff */
[----:B------:R-:W-:Y:S02]  /*08e0*/  IADD3 R12, P3, PT, R10, 0x20, RZ ;  /* 0x000000200a0c7810 */ /* 0x000fe40007f7e0ff */
[----:B------:R-:W-:Y:S01]  /*08f0*/  ISETP.GE.AND P2, PT, R7, R24, PT ;  /* 0x000000180700720c */ /* 0x000fe20003f46270 */
[----:B------:R-:W-:Y:S01]  /*0900*/  IMAD.X R15, RZ, RZ, R9, P4 ;  /* 0x000000ffff0f7224 */ /* 0x000fe200020e0609 */
[----:B------:R-:W-:Y:S01]  /*0910*/  IADD3.X R13, PT, PT, RZ, R11, RZ, P3, !PT ;  /* 0x0000000bff0d7210 */ /* 0x000fe20001ffe4ff */
[----:B--2---:R0:W-:Y:S10]  /*0920*/  STG.E.64 desc[UR6][R10.64+0x18], R22 ;  /* 0x000018160a007986 */ /* 0x0041f4000c101b06 */
[----:B------:R-:W-:Y:S05]  /*0930*/  @!P2 BRA `(.L_x_43) ;  /* 0xfffffffc00b4a947 */ /* 0x000fea000383ffff */
.L_x_42:
[----:B------:R-:W-:Y:S05]  /*0940*/  BSYNC.RECONVERGENT B2 ;  /* 0x0000000000027941 */ /* 0x000fea0003800200 */
.L_x_41:
[----:B------:R-:W-:Y:S01]  /*0950*/  IMAD.IADD R8, R6, 0x1, -R7 ;  /* 0x0000000106087824 */ /* 0x000fe200078e0a07 */
[----:B------:R-:W-:Y:S04]  /*0960*/  BSSY.RECONVERGENT B2, `(.L_x_44) ;  /* 0x0000011000027945 */ /* 0x000fe80003800200 */
[----:B------:R-:W-:-:S13]  /*0970*/  ISETP.GT.AND P2, PT, R8, 0x1, PT ;  /* 0x000000010800780c */ /* 0x000fda0003f44270 */
[----:B------:R-:W-:Y:S05]  /*0980*/  @!P2 BRA `(.L_x_45) ;  /* 0x000000000038a947 */ /* 0x000fea0003800000 */
[----:B0-----:R-:W-:Y:S01]  /*0990*/  IMAD.MOV.U32 R18, RZ, RZ, R14 ;  /* 0x000000ffff127224 */ /* 0x001fe200078e000e */
[----:B------:R-:W-:-:S05]  /*09a0*/  MOV R19, R15 ;  /* 0x0000000f00137202 */ /* 0x000fca0000000f00 */
[----:B------:R-:W2:Y:S01]  /*09b0*/  LDG.E.64 R10, desc[UR6][R18.64] ;  /* 0x00000006120a7981 */ /* 0x000ea2000c1e1b00 */
[----:B------:R-:W-:Y:S02]  /*09c0*/  IMAD.MOV.U32 R8, RZ, RZ, R12 ;  /* 0x000000ffff087224 */ /* 0x000fe400078e000c */
[----:B------:R-:W-:-:S05]  /*09d0*/  IMAD.MOV.U32 R9, RZ, RZ, R13 ;  /* 0x000000ffff097224 */ /* 0x000fca00078e000d */
[----:B--2---:R1:W-:Y:S04]  /*09e0*/  STG.E.64 desc[UR6][R8.64], R10 ;  /* 0x0000000a08007986 */ /* 0x0043e8000c101b06 */
[----:B------:R-:W2:Y:S01]  /*09f0*/  LDG.E.64 R16, desc[UR6][R18.64+0x8] ;  /* 0x0000080612107981 */ /* 0x000ea2000c1e1b00 */
[----:B------:R-:W-:Y:S01]  /*0a00*/  IADD3 R14, P3, PT, R14, 0x10, RZ ;  /* 0x000000100e0e7810 */ /* 0x000fe20007f7e0ff */
[----:B------:R-:W-:Y:S01]  /*0a10*/  VIADD R7, R7, 0x2 ;  /* 0x0000000207077836 */ /* 0x000fe20000000000 */
[----:B------:R-:W-:Y:S02]  /*0a20*/  IADD3 R12, P2, PT, R12, 0x10, RZ ;  /* 0x000000100c0c7810 */ /* 0x000fe40007f5e0ff */
[----:B------:R-:W-:Y:S01]  /*0a30*/  PLOP3.LUT P0, PT, PT, PT, PT, 0x8, 0x80 ;  /* 0x000000000080781c */ /* 0x000fe20003f0e170 */
[----:B------:R-:W-:Y:S01]  /*0a40*/  IMAD.X R15, RZ, RZ, R15, P3 ;  /* 0x000000ffff0f7224 */ /* 0x000fe200018e060f */
[----:B------:R-:W-:Y:S01]  /*0a50*/  IADD3.X R13, PT, PT, RZ, R13, RZ, P2, !PT ;  /* 0x0000000dff0d7210 */ /* 0x000fe200017fe4ff */
[----:B--2---:R1:W-:Y:S10]  /*0a60*/  STG.E.64 desc[UR6][R8.64+0x8], R16 ;  /* 0x0000081008007986 */ /* 0x0043f4000c101b06 */
.L_x_45:
[----:B------:R-:W-:Y:S05]  /*0a70*/  BSYNC.RECONVERGENT B2 ;  /* 0x0000000000027941 */ /* 0x000fea0003800200 */
.L_x_44:
[----:B------:R-:W-:-:S13]  /*0a80*/  ISETP.NE.OR P0, PT, R7, R6, P0 ;  /* 0x000000060700720c */ /* 0x000fda0000705670 */
[----:B------:R-:W-:Y:S05]  /*0a90*/  @!P0 BREAK.RELIABLE B0 ;  /* 0x0000000000008942 */ /* 0x000fea0003800100 */
[----:B------:R-:W-:Y:S05]  /*0aa0*/  @!P0 BRA `(.L_x_46) ;  /* 0x0000000000388947 */ /* 0x000fea0003800000 */
.L_x_40:
[----:B------:R-:W-:Y:S05]  /*0ab0*/  BSYNC.RELIABLE B0 ;  /* 0x0000000000007941 */ /* 0x000fea0003800100 */
.L_x_39:
[----:B-12---:R-:W-:Y:S02]  /*0ac0*/  IMAD.MOV.U32 R8, RZ, RZ, R14 ;  /* 0x000000ffff087224 */ /* 0x006fe400078e000e */
[----:B------:R-:W-:-:S06]  /*0ad0*/  IMAD.MOV.U32 R9, RZ, RZ, R15 ;  /* 0x000000ffff097224 */ /* 0x000fcc00078e000f */
[----:B------:R-:W2:Y:S01]  /*0ae0*/  LDG.E.64 R8, desc[UR6][R8.64] ;  /* 0x0000000608087981 */ /* 0x000ea2000c1e1b00 */
[----:B0-----:R-:W-:Y:S01]  /*0af0*/  MOV R10, R12 ;  /* 0x0000000c000a7202 */ /* 0x001fe20000000f00 */
[----:B------:R-:W-:Y:S01]  /*0b00*/  IMAD.MOV.U32 R11, RZ, RZ, R13 ;  /* 0x000000ffff0b7224 */ /* 0x000fe200078e000d */
[----:B------:R-:W-:Y:S01]  /*0b10*/  IADD3 R12, P2, PT, R12, 0x8, RZ ;  /* 0x000000080c0c7810 */ /* 0x000fe20007f5e0ff */
[----:B------:R-:W-:Y:S01]  /*0b20*/  VIADD R7, R7, 0x1 ;  /* 0x0000000107077836 */ /* 0x000fe20000000000 */
[----:B------:R-:W-:-:S03]  /*0b30*/  IADD3 R14, P3, PT, R14, 0x8, RZ ;  /* 0x000000080e0e7810 */ /* 0x000fc60007f7e0ff */
[----:B------:R-:W-:Y:S01]  /*0b40*/  IMAD.X R13, RZ, RZ, R13, P2 ;  /* 0x000000ffff0d7224 */ /* 0x000fe200010e060d */
[----:B------:R-:W-:Y:S02]  /*0b50*/  ISETP.NE.AND P0, PT, R7, R6, PT ;  /* 0x000000060700720c */ /* 0x000fe40003f05270 */
[----:B------:R-:W-:Y:S01]  /*0b60*/  IADD3.X R15, PT, PT, RZ, R15, RZ, P3, !PT ;  /* 0x0000000fff0f7210 */ /* 0x000fe20001ffe4ff */
[----:B--2---:R2:W-:Y:S10]  /*0b70*/  STG.E.64 desc[UR6][R10.64], R8 ;  /* 0x000000080a007986 */ /* 0x0045f4000c101b06 */
[----:B------:R-:W-:Y:S05]  /*0b80*/  @P0 BRA `(.L_x_39) ;  /* 0xfffffffc00cc0947 */ /* 0x000fea000383ffff */
.L_x_46:
[----:B------:R-:W-:Y:S05]  /*0b90*/  BSYNC.RECONVERGENT B1 ;  /* 0x0000000000017941 */ /* 0x000fea0003800200 */
.L_x_38:
[----:B------:R-:W3:Y:S01]  /*0ba0*/  LDCU UR5, c[0x0][0x3a0] ;  /* 0x00007400ff0577ac */ /* 0x000ee20008000800 */
[----:B------:R-:W-:-:S05]  /*0bb0*/  VIADD R5, R5, 0x1 ;  /* 0x0000000105057836 */ /* 0x000fca0000000000 */
[----:B---3--:R-:W-:-:S13]  /*0bc0*/  ISETP.NE.AND P0, PT, R5, UR5, PT ;  /* 0x0000000505007c0c */ /* 0x008fda000bf05270 */
[----:B------:R-:W-:Y:S05]  /*0bd0*/  @P0 BRA `(.L_x_47) ;  /* 0xfffffff800a40947 */ /* 0x000fea000383ffff */
.L_x_37:
[----:B------:R-:W3:Y:S01]  /*0be0*/  LDCU UR5, c[0x0][0x3a4] ;  /* 0x00007480ff0577ac */ /* 0x000ee20008000800 */
[----:B------:R-:W-:-:S05]  /*0bf0*/  VIADD R0, R0, UR4 ;  /* 0x0000000400007c36 */ /* 0x000fca0008000000 */
[----:B---3--:R-:W-:-:S13]  /*0c00*/  ISETP.GE.AND P0, PT, R0, UR5, PT ;  /* 0x0000000500007c0c */ /* 0x008fda000bf06270 */
[----:B------:R-:W-:Y:S05]  /*0c10*/  @!P0 BRA `(.L_x_48) ;  /* 0xfffffff4003c8947 */ /* 0x000fea000383ffff */
[----:B------:R-:W-:Y:S05]  /*0c20*/  EXIT ;  /* 0x000000000000794d */ /* 0x000fea0003800000 */
.L_x_49:
        /* <DEDUP_REMOVED lines=13> */
.L_x_53:


//--------------------- .nv.shared.reserved.0     --------------------------
	.section	.nv.shared.reserved.0,"aw",@nobits
	.weak		__nv_reservedSMEM_offset_0_alias
	.size		__nv_reservedSMEM_offset_0_alias, 0, 64
	.other		__nv_reservedSMEM_offset_0_alias,@"STO_CUDA_RESERVED_SHARED STV_DEFAULT"
__nv_reservedSMEM_offset_0_alias:
	.zero		0
	.zero		64


//--------------------- .nv.constant0._Z9scol2im_fPfPKfiiiiii --------------------------
	.section	.nv.constant0._Z9scol2im_fPfPKfiiiiii,"a",@progbits
	.sectionflags	@""
	.align	4
.nv.constant0._Z9scol2im_fPfPKfiiiiii:
	.zero		936


//--------------------- .nv.constant0._Z8im2col_fPKfPfiiiiii --------------------------
	.section	.nv.constant0._Z8im2col_fPKfPfiiiiii,"a",@progbits
	.sectionflags	@""
	.align	4
.nv.constant0._Z8im2col_fPKfPfiiiiii:
	.zero		936


//--------------------- .nv.constant0._Z9scol2im_dPdPKdiiiiii --------------------------
	.section	.nv.constant0._Z9scol2im_dPdPKdiiiiii,"a",@progbits
	.sectionflags	@""
	.align	4
.nv.constant0._Z9scol2im_dPdPKdiiiiii:
	.zero		936


//--------------------- .nv.constant0._Z8im2col_dPKdPdiiiiii --------------------------
	.section	.nv.constant0._Z8im2col_dPKdPdiiiiii,"a",@progbits
	.sectionflags	@""
	.align	4
.nv.constant0._Z8im2col_dPKdPdiiiiii:
	.zero		936


//--------------------- SYMBOLS --------------------------

	.type		.nv.reservedSmem.offset0,@object
	.size		.nv.reservedSmem.offset0,0x4
